	.target	sm_100a

	.elftype	@"ET_EXEC"


//--------------------- .note.nv.tkinfo           --------------------------
	.section	.note.nv.tkinfo,"",@"SHT_NOTE"
	.sectionflags	@"SHF_NOTE_NV_TKINFO"
	.tkinfo
        /*0018*/ 	.word	0x00000081
        /*0030*/ 	.string	""
        /*0030*/ 	.string	"ptxas-blackwell"
        /*0030*/ 	.string	"Cuda compilation tools, release 12.9, V12.9.86"
        /*0030*/ 	.string	"Build cuda_12.9.r12.9/compiler.36037853_0"
        /*0030*/ 	.string	"-v  -suppress-debug-info  -lineinfo  -arch sm_100a "



//--------------------- .note.nv.cuver            --------------------------
	.section	.note.nv.cuver,"",@"SHT_NOTE"
	.sectionflags	@"SHF_NOTE_NV_CUVER"
        /*0018*/ 	.short	0x0001
        /*001a*/ 	.short	0x0064
        /*001c*/ 	.short	0x0001
        /*001e*/ 	.short	0x0000
        /*0020*/ 	.short	0x0001
        /*0022*/ 	.short	0x0000


//--------------------- .nv.info                  --------------------------
	.section	.nv.info,"",@"SHT_CUDA_INFO"
	.align	4


	//----- nvinfo : EIATTR_REGCOUNT
	.align		4
        /*0000*/ 	.byte	0x04, 0x2f
        /*0002*/ 	.short	(.L_4 - .L_3)
	.align		4
.L_3:
        /*0004*/ 	.word	index@(gluon_tcgen05)
        /*0008*/ 	.word	0x000000aa


	//----- nvinfo : EIATTR_FRAME_SIZE
	.align		4
.L_4:
        /*000c*/ 	.byte	0x04, 0x11
        /*000e*/ 	.short	(.L_6 - .L_5)
	.align		4
.L_5:
        /*0010*/ 	.word	index@($__internal_2_$__cuda_sm10x_tcgen05_guardrail_trap_unallocated_columns_being_dealloced)
        /*0014*/ 	.word	0x00000000


	//----- nvinfo : EIATTR_FRAME_SIZE
	.align		4
.L_6:
        /*0018*/ 	.byte	0x04, 0x11
        /*001a*/ 	.short	(.L_8 - .L_7)
	.align		4
.L_7:
        /*001c*/ 	.word	index@($__internal_1_$__cuda_sm10x_tcgen05_guardrail_trap_phase_invalid_during_alloc)
        /*0020*/ 	.word	0x00000000


	//----- nvinfo : EIATTR_FRAME_SIZE
	.align		4
.L_8:
        /*0024*/ 	.byte	0x04, 0x11
        /*0026*/ 	.short	(.L_10 - .L_9)
	.align		4
.L_9:
        /*0028*/ 	.word	index@($__internal_0_$__cuda_sm10x_tcgen05_guardrail_trap_col_being_dealloced_not_returned_by_alloc)
        /*002c*/ 	.word	0x00000000


	//----- nvinfo : EIATTR_FRAME_SIZE
	.align		4
.L_10:
        /*0030*/ 	.byte	0x04, 0x11
        /*0032*/ 	.short	(.L_12 - .L_11)
	.align		4
.L_11:
        /*0034*/ 	.word	index@(gluon_tcgen05)
        /*0038*/ 	.word	0x00000000


	//----- nvinfo : EIATTR_MIN_STACK_SIZE
	.align		4
.L_12:
        /*003c*/ 	.byte	0x04, 0x12
        /*003e*/ 	.short	(.L_14 - .L_13)
	.align		4
.L_13:
        /*0040*/ 	.word	index@(gluon_tcgen05)
        /*0044*/ 	.word	0x00000000
.L_14:


//--------------------- .nv.info.gluon_tcgen05    --------------------------
	.section	.nv.info.gluon_tcgen05,"",@"SHT_CUDA_INFO"
	.sectionflags	@""
	.align	4


	//----- nvinfo : EIATTR_CUDA_API_VERSION
	.align		4
        /*0000*/ 	.byte	0x04, 0x37
        /*0002*/ 	.short	(.L_16 - .L_15)
.L_15:
        /*0004*/ 	.word	0x00000081


	//----- nvinfo : EIATTR_KPARAM_INFO
	.align		4
.L_16:
        /*0008*/ 	.byte	0x04, 0x17
        /*000a*/ 	.short	(.L_18 - .L_17)
.L_17:
        /*000c*/ 	.word	0x00000000
        /*0010*/ 	.short	0x000a
        /*0012*/ 	.short	0x0048
        /*0014*/ 	.byte	0x00, 0xf4, 0x21, 0x00


	//----- nvinfo : EIATTR_KPARAM_INFO
	.align		4
.L_18:
        /*0018*/ 	.byte	0x04, 0x17
        /*001a*/ 	.short	(.L_20 - .L_19)
.L_19:
        /*001c*/ 	.word	0x00000000
        /*0020*/ 	.short	0x0009
        /*0022*/ 	.short	0x0040
        /*0024*/ 	.byte	0x00, 0xf4, 0x21, 0x00


	//----- nvinfo : EIATTR_KPARAM_INFO
	.align		4
.L_20:
        /*0028*/ 	.byte	0x04, 0x17
        /*002a*/ 	.short	(.L_22 - .L_21)
.L_21:
        /*002c*/ 	.word	0x00000000
        /*0030*/ 	.short	0x0008
        /*0032*/ 	.short	0x0038
        /*0034*/ 	.byte	0x00, 0xf0, 0x21, 0x00


	//----- nvinfo : EIATTR_KPARAM_INFO
	.align		4
.L_22:
        /*0038*/ 	.byte	0x04, 0x17
        /*003a*/ 	.short	(.L_24 - .L_23)
.L_23:
        /*003c*/ 	.word	0x00000000
        /*0040*/ 	.short	0x0007
        /*0042*/ 	.short	0x0030
        /*0044*/ 	.byte	0x00, 0xf0, 0x21, 0x00


	//----- nvinfo : EIATTR_KPARAM_INFO
	.align		4
.L_24:
        /*0048*/ 	.byte	0x04, 0x17
        /*004a*/ 	.short	(.L_26 - .L_25)
.L_25:
        /*004c*/ 	.word	0x00000000
        /*0050*/ 	.short	0x0006
        /*0052*/ 	.short	0x0028
        /*0054*/ 	.byte	0x00, 0xf0, 0x21, 0x00


	//----- nvinfo : EIATTR_KPARAM_INFO
	.align		4
.L_26:
        /*0058*/ 	.byte	0x04, 0x17
        /*005a*/ 	.short	(.L_28 - .L_27)
.L_27:
        /*005c*/ 	.word	0x00000000
        /*0060*/ 	.short	0x0005
        /*0062*/ 	.short	0x0020
        /*0064*/ 	.byte	0x00, 0xf0, 0x11, 0x00


	//----- nvinfo : EIATTR_KPARAM_INFO
	.align		4
.L_28:
        /*0068*/ 	.byte	0x04, 0x17
        /*006a*/ 	.short	(.L_30 - .L_29)
.L_29:
        /*006c*/ 	.word	0x00000000
        /*0070*/ 	.short	0x0004
        /*0072*/ 	.short	0x001c
        /*0074*/ 	.byte	0x00, 0xf0, 0x11, 0x00


	//----- nvinfo : EIATTR_KPARAM_INFO
	.align		4
.L_30:
        /*0078*/ 	.byte	0x04, 0x17
        /*007a*/ 	.short	(.L_32 - .L_31)
.L_31:
        /*007c*/ 	.word	0x00000000
        /*0080*/ 	.short	0x0003
        /*0082*/ 	.short	0x0018
        /*0084*/ 	.byte	0x00, 0xf0, 0x11, 0x00


	//----- nvinfo : EIATTR_KPARAM_INFO
	.align		4
.L_32:
        /*0088*/ 	.byte	0x04, 0x17
        /*008a*/ 	.short	(.L_34 - .L_33)
.L_33:
        /*008c*/ 	.word	0x00000000
        /*0090*/ 	.short	0x0002
        /*0092*/ 	.short	0x0010
        /*0094*/ 	.byte	0x00, 0xf4, 0x21, 0x00


	//----- nvinfo : EIATTR_KPARAM_INFO
	.align		4
.L_34:
        /*0098*/ 	.byte	0x04, 0x17
        /*009a*/ 	.short	(.L_36 - .L_35)
.L_35:
        /*009c*/ 	.word	0x00000000
        /*00a0*/ 	.short	0x0001
        /*00a2*/ 	.short	0x0008
        /*00a4*/ 	.byte	0x00, 0xf4, 0x21, 0x00


	//----- nvinfo : EIATTR_KPARAM_INFO
	.align		4
.L_36:
        /*00a8*/ 	.byte	0x04, 0x17
        /*00aa*/ 	.short	(.L_38 - .L_37)
.L_37:
        /*00ac*/ 	.word	0x00000000
        /*00b0*/ 	.short	0x0000
        /*00b2*/ 	.short	0x0000
        /*00b4*/ 	.byte	0x00, 0xf4, 0x21, 0x00


	//----- nvinfo : EIATTR_AT_ENTRY_FRAGMENTS
	.align		4
.L_38:
        /*00b8*/ 	.byte	0x04, 0x4f
        /*00ba*/ 	.short	(.L_40 - .L_39)


	//   ....[0]....
.L_39:
        /*00bc*/ 	.word	0x00000004


	//----- nvinfo : EIATTR_RESERVED_SMEM_USED
	.align		4
.L_40:
        /*00c0*/ 	.byte	0x01, 0x41
	.zero		2


	//----- nvinfo : EIATTR_SPARSE_MMA_MASK
	.align		4
        /*00c4*/ 	.byte	0x03, 0x50
        /*00c6*/ 	.short	0x0000


	//----- nvinfo : EIATTR_TCGEN05_1CTA_USED
	.align		4
        /*00c8*/ 	.byte	0x01, 0x51
	.zero		2


	//----- nvinfo : EIATTR_MAXREG_COUNT
	.align		4
        /*00cc*/ 	.byte	0x03, 0x1b
        /*00ce*/ 	.short	0x00ff


	//----- nvinfo : EIATTR_NUM_BARRIERS
	.align		4
        /*00d0*/ 	.byte	0x02, 0x4c
        /*00d2*/ 	.byte	0x01
	.zero		1


	//----- nvinfo : EIATTR_INT_WARP_WIDE_INSTR_OFFSETS
	.align		4
        /*00d4*/ 	.byte	0x04, 0x31
        /*00d6*/ 	.short	(.L_42 - .L_41)


	//   ....[0]....
.L_41:
        /*00d8*/ 	.word	0x00001730


	//   ....[1]....
        /*00dc*/ 	.word	0x00001750


	//   ....[2]....
        /*00e0*/ 	.word	0x000017d0


	//   ....[3]....
        /*00e4*/ 	.word	0x000019f0


	//   ....[4]....
        /*00e8*/ 	.word	0x00001ce0


	//   ....[5]....
        /*00ec*/ 	.word	0x00001cf0


	//   ....[6]....
        /*00f0*/ 	.word	0x00001e80


	//   ....[7]....
        /*00f4*/ 	.word	0x000021d0


	//   ....[8]....
        /*00f8*/ 	.word	0x000021e0


	//   ....[9]....
        /*00fc*/ 	.word	0x000030f0


	//   ....[10]....
        /*0100*/ 	.word	0x00003140


	//----- nvinfo : EIATTR_COOP_GROUP_MASK_REGIDS
	.align		4
.L_42:
        /*0104*/ 	.byte	0x04, 0x29
        /*0106*/ 	.short	(.L_44 - .L_43)


	//   ....[0]....
.L_43:
        /*0108*/ 	.word	0xffffffff


	//   ....[1]....
        /*010c*/ 	.word	0xffffffff


	//   ....[2]....
        /*0110*/ 	.word	0xffffffff


	//   ....[3]....
        /*0114*/ 	.word	0xffffffff


	//   ....[4]....
        /*0118*/ 	.word	0xffffffff


	//   ....[5]....
        /*011c*/ 	.word	0xffffffff


	//   ....[6]....
        /*0120*/ 	.word	0xffffffff


	//   ....[7]....
        /*0124*/ 	.word	0xffffffff


	//   ....[8]....
        /*0128*/ 	.word	0xffffffff


	//   ....[9]....
        /*012c*/ 	.word	0xffffffff


	//----- nvinfo : EIATTR_COOP_GROUP_INSTR_OFFSETS
	.align		4
.L_44:
        /*0130*/ 	.byte	0x04, 0x28
        /*0132*/ 	.short	(.L_46 - .L_45)


	//   ....[0]....
.L_45:
        /*0134*/ 	.word	0x00000050


	//   ....[1]....
        /*0138*/ 	.word	0x00000310


	//   ....[2]....
        /*013c*/ 	.word	0x00000500


	//   ....[3]....
        /*0140*/ 	.word	0x000009c0


	//   ....[4]....
        /*0144*/ 	.word	0x00000b00


	//   ....[5]....
        /*0148*/ 	.word	0x00000fb0


	//   ....[6]....
        /*014c*/ 	.word	0x000010f0


	//   ....[7]....
        /*0150*/ 	.word	0x000015e0


	//   ....[8]....
        /*0154*/ 	.word	0x00002f80


	//   ....[9]....
        /*0158*/ 	.word	0x000031f0


	//----- nvinfo : EIATTR_VRC_CTA_INIT_COUNT
	.align		4
.L_46:
        /*015c*/ 	.byte	0x02, 0x4a
        /*015e*/ 	.byte	0x80
	.zero		1


	//----- nvinfo : EIATTR_MBARRIER_INSTR_OFFSETS
	.align		4
        /*0160*/ 	.byte	0x04, 0x39
        /*0162*/ 	.short	(.L_48 - .L_47)


	//   ....[0]....
.L_47:
        /*0164*/ 	.word	0x000017f0
        /*0168*/ 	.word	0x000000ff
        /*016c*/ 	.word	0x00018000
        /*0170*/ 	.short	0x0100
        /*0172*/ 	.byte	0x08
	.zero		1


	//   ....[1]....
        /*0174*/ 	.word	0x00001820
        /*0178*/ 	.word	0x000000ff
        /*017c*/ 	.word	0x00018010
        /*0180*/ 	.short	0x0100
        /*0182*/ 	.byte	0x08
	.zero		1


	//   ....[2]....
        /*0184*/ 	.word	0x000018d0
        /*0188*/ 	.word	0x000000ff
        /*018c*/ 	.word	0x00018008
        /*0190*/ 	.short	0x0100
        /*0192*/ 	.byte	0x08
	.zero		1


	//   ....[3]....
        /*0194*/ 	.word	0x000018e0
        /*0198*/ 	.word	0x000000ff
        /*019c*/ 	.word	0x00018018
        /*01a0*/ 	.short	0x0100
        /*01a2*/ 	.byte	0x08
	.zero		1


	//   ....[4]....
        /*01a4*/ 	.word	0x00001a90
        /*01a8*/ 	.word	0x000000ff
        /*01ac*/ 	.word	0x00018000
        /*01b0*/ 	.short	0x010a
        /*01b2*/ 	.byte	0x08
	.zero		1


	//   ....[5]....
        /*01b4*/ 	.word	0x00001d40
        /*01b8*/ 	.word	0x000000ff
        /*01bc*/ 	.word	0x00018010
        /*01c0*/ 	.short	0x010a
        /*01c2*/ 	.byte	0x08
	.zero		1


	//   ....[6]....
        /*01c4*/ 	.word	0x00001f40
        /*01c8*/ 	.word	0x000000ff
        /*01cc*/ 	.word	0x00018000
        /*01d0*/ 	.short	0x010a
        /*01d2*/ 	.byte	0x11
	.zero		1


	//   ....[7]....
        /*01d4*/ 	.word	0x00002220
        /*01d8*/ 	.word	0x000000ff
        /*01dc*/ 	.word	0x00018010
        /*01e0*/ 	.short	0x010a
        /*01e2*/ 	.byte	0x11
	.zero		1


	//   ....[8]....
        /*01e4*/ 	.word	0x000022f0
        /*01e8*/ 	.word	0x000000ff
        /*01ec*/ 	.word	0x00018000
        /*01f0*/ 	.short	0x0108
        /*01f2*/ 	.byte	0x08
	.zero		1


	//   ....[9]....
        /*01f4*/ 	.word	0x00002300
        /*01f8*/ 	.word	0x000000ff
        /*01fc*/ 	.word	0x00018010
        /*0200*/ 	.short	0x0108
        /*0202*/ 	.byte	0x08
	.zero		1


	//   ....[10]....
        /*0204*/ 	.word	0x00002350
        /*0208*/ 	.word	0x000000ff
        /*020c*/ 	.word	0x00018008
        /*0210*/ 	.short	0x0108
        /*0212*/ 	.byte	0x08
	.zero		1


	//   ....[11]....
        /*0214*/ 	.word	0x00002360
        /*0218*/ 	.word	0x000000ff
        /*021c*/ 	.word	0x00018018
        /*0220*/ 	.short	0x0108
        /*0222*/ 	.byte	0x08
	.zero		1


	//   ....[12]....
        /*0224*/ 	.word	0x00003210
        /*0228*/ 	.word	0x000000ff
        /*022c*/ 	.word	0x00018000
        /*0230*/ 	.short	0x010a
        /*0232*/ 	.byte	0x08
	.zero		1


	//   ....[13]....
        /*0234*/ 	.word	0x00003240
        /*0238*/ 	.word	0x000000ff
        /*023c*/ 	.word	0x00018010
        /*0240*/ 	.short	0x010a
        /*0242*/ 	.byte	0x08
	.zero		1


	//   ....[14]....
        /*0244*/ 	.word	0x00003270
        /*0248*/ 	.word	0x000000ff
        /*024c*/ 	.word	0x00018000
        /*0250*/ 	.short	0x010a
        /*0252*/ 	.byte	0x11
	.zero		1


	//   ....[15]....
        /*0254*/ 	.word	0x000032a0
        /*0258*/ 	.word	0x000000ff
        /*025c*/ 	.word	0x00018010
        /*0260*/ 	.short	0x010a
        /*0262*/ 	.byte	0x11
	.zero		1


	//----- nvinfo : EIATTR_NUM_MBARRIERS
	.align		4
.L_48:
        /*0264*/ 	.byte	0x03, 0x38
        /*0266*/ 	.short	0x0004


	//----- nvinfo : EIATTR_EXIT_INSTR_OFFSETS
	.align		4
        /*0268*/ 	.byte	0x04, 0x1c
        /*026a*/ 	.short	(.L_50 - .L_49)


	//   ....[0]....
.L_49:
        /*026c*/ 	.word	0x00003200


	//----- nvinfo : EIATTR_REQNTID
	.align		4
.L_50:
        /*0270*/ 	.byte	0x04, 0x10
        /*0272*/ 	.short	(.L_52 - .L_51)
.L_51:
        /*0274*/ 	.word	0x00000080
        /*0278*/ 	.word	0x00000001
        /*027c*/ 	.word	0x00000001


	//----- nvinfo : EIATTR_CRS_STACK_SIZE
	.align		4
.L_52:
        /*0280*/ 	.byte	0x04, 0x1e
        /*0282*/ 	.short	(.L_54 - .L_53)
.L_53:
        /*0284*/ 	.word	0x00000000


	//----- nvinfo : EIATTR_CBANK_PARAM_SIZE
	.align		4
.L_54:
        /*0288*/ 	.byte	0x03, 0x19
        /*028a*/ 	.short	0x0050


	//----- nvinfo : EIATTR_PARAM_CBANK
	.align		4
        /*028c*/ 	.byte	0x04, 0x0a
        /*028e*/ 	.short	(.L_56 - .L_55)
	.align		4
.L_55:
        /*0290*/ 	.word	index@(.nv.constant0.gluon_tcgen05)
        /*0294*/ 	.short	0x0380
        /*0296*/ 	.short	0x0050


	//----- nvinfo : EIATTR_SW_WAR
	.align		4
.L_56:
        /*0298*/ 	.byte	0x04, 0x36
        /*029a*/ 	.short	(.L_58 - .L_57)
.L_57:
        /*029c*/ 	.word	0x00000008
.L_58:


//--------------------- .nv.compat                --------------------------
	.section	.nv.compat,"",@"SHT_CUDA_COMPAT_INFO"
	.align	4
        /*0000*/ 	.byte	0x02, 0x02, 0x02, 0x00, 0x02, 0x05, 0x05, 0x00, 0x02, 0x03, 0x03, 0x00, 0x02, 0x06, 0x01, 0x00


//--------------------- .nv.callgraph             --------------------------
	.section	.nv.callgraph,"",@"SHT_CUDA_CALLGRAPH"
	.align	4
	.sectionentsize	8
	.align		4
        /*0000*/ 	.word	0x00000000
	.align		4
        /*0004*/ 	.word	0xffffffff
	.align		4
        /*0008*/ 	.word	0x00000000
	.align		4
        /*000c*/ 	.word	0xfffffffe
	.align		4
        /*0010*/ 	.word	0x00000000
	.align		4
        /*0014*/ 	.word	0xfffffffd
	.align		4
        /*0018*/ 	.word	0x00000000
	.align		4
        /*001c*/ 	.word	0xfffffffc


//--------------------- .text.gluon_tcgen05       --------------------------
	.section	.text.gluon_tcgen05,"ax",@progbits
	.align	128
        .global         gluon_tcgen05
        .type           gluon_tcgen05,@function
        .size           gluon_tcgen05,(.L_x_77 - gluon_tcgen05)
        .other          gluon_tcgen05,@"STO_CUDA_ENTRY STV_DEFAULT"
gluon_tcgen05:
.text.gluon_tcgen05:
[----:B------:R-:W1:Y:S01]  /*0000*/  LDC R1, c[0x0][0x37c] ;  /* 0x0000df00ff017b82 */ /* 0x000e620000000800 */
[----:B------:R-:W2:Y:S02]  /*0010*/  S2R R0, SR_TID.X ;  /* 0x0000000000007919 */ /* 0x000ea40000002100 */
[----:B--2---:R-:W-:-:S13]  /*0020*/  ISETP.GE.U32.AND P1, PT, R0, 0x20, PT ;  /* 0x000000200000780c */ /* 0x004fda0003f26070 */
[----:B------:R-:W-:Y:S05]  /*0030*/  @P1 BRA `(.L_x_0) ;  /* 0x0000000000b81947 */ /* 0x000fea0003800000 */
[----:B------:R-:W2:Y:S01]  /*0040*/  S2UR UR6, SR_CgaCtaId ;  /* 0x00000000000679c3 */ /* 0x000ea20000008800 */
[----:B------:R-:W-:Y:S01]  /*0050*/  NOP ;  /* 0x0000000000007918 */ /* 0x000fe20000000000 */
[----:B------:R-:W-:Y:S02]  /*0060*/  UMOV UR4, 0x40 ;  /* 0x0000004000047882 */ /* 0x000fe40000000000 */
[----:B--2---:R-:W-:-:S09]  /*0070*/  ULEA UR4, UR6, UR4, 0x18 ;  /* 0x0000000406047291 */ /* 0x004fd2000f8ec0ff */
[----:B------:R-:W2:Y:S01]  /*0080*/  LDS.U8 R2, [UR4] ;  /* 0x00000004ff027984 */ /* 0x000ea20008000000 */
[----:B------:R-:W-:Y:S02]  /*0090*/  UMOV UR4, 0x400 ;  /* 0x0000040000047882 */ /* 0x000fe40000000000 */
[----:B------:R-:W-:Y:S01]  /*00a0*/  ULEA UR4, UR6, UR4, 0x18 ;  /* 0x0000000406047291 */ /* 0x000fe2000f8ec0ff */
[----:B--2---:R-:W-:-:S13]  /*00b0*/  ISETP.NE.AND P0, PT, R2, RZ, PT ;  /* 0x000000ff0200720c */ /* 0x004fda0003f05270 */
[----:B------:R-:W-:Y:S05]  /*00c0*/  @P0 BRA `(.L_x_1) ;  /* 0x00000000007c0947 */ /* 0x000fea0003800000 */
[----:B------:R-:W-:-:S13]  /*00d0*/  ELECT P0, URZ, PT ;  /* 0x0000000000ff782f */ /* 0x000fda0003800000 */
[----:B------:R-:W-:Y:S05]  /*00e0*/  @!P0 BRA `(.L_x_2) ;  /* 0x0000000000848947 */ /* 0x000fea0003800000 */
[----:B------:R-:W-:Y:S01]  /*00f0*/  UMOV UR5, 0x8 ;  /* 0x0000000800057882 */ /* 0x000fe20000000000 */
[----:B------:R-:W-:Y:S02]  /*0100*/  IMAD.MOV.U32 R5, RZ, RZ, 0x1 ;  /* 0x00000001ff057424 */ /* 0x000fe400078e00ff */
[----:B------:R-:W-:Y:S02]  /*0110*/  IMAD.MOV.U32 R3, RZ, RZ, 0xff ;  /* 0x000000ffff037424 */ /* 0x000fe400078e00ff */
[----:B------:R-:W-:Y:S04]  /*0120*/  DEPBAR.LE SB2, 0x36 ;  /* 0x0000ad800000791a */ /* 0x000fe80000000000 */
[----:B------:R-:W2:Y:S02]  /*0130*/  UTCATOMSWS.FIND_AND_SET.ALIGN UP0, UR5, UR5 ;  /* 0x00000005000575e3 */ /* 0x000ea40008000800 */
[----:B--2---:R-:W-:-:S04]  /*0140*/  PLOP3.LUT P0, PT, PT, PT, UP0, 0x80, 0x8 ;  /* 0x000000000008781c */ /* 0x004fc80003f0f008 */
[----:B------:R-:W-:-:S04]  /*0150*/  SEL R2, RZ, 0xffffffff, !P0 ;  /* 0xffffffffff027807 */ /* 0x000fc80004000000 */
[----:B------:R-:W-:Y:S01]  /*0160*/  ISETP.NE.AND P0, PT, R2, RZ, PT ;  /* 0x000000ff0200720c */ /* 0x000fe20003f05270 */
[----:B------:R-:W-:-:S12]  /*0170*/  IMAD.U32 R2, RZ, RZ, UR5 ;  /* 0x00000005ff027e24 */ /* 0x000fd8000f8e00ff */
[----:B------:R-:W-:Y:S05]  /*0180*/  @P0 BRA `(.L_x_3) ;  /* 0x0000000000240947 */ /* 0x000fea0003800000 */
.L_x_4:
[----:B------:R-:W-:Y:S05]  /*0190*/  NANOSLEEP 0x64 ;  /* 0x000000640000795d */ /* 0x000fea0003800000 */
[----:B------:R-:W-:-:S05]  /*01a0*/  UMOV UR5, 0x8 ;  /* 0x0000000800057882 */ /* 0x000fca0000000000 */
[----:B------:R-:W-:Y:S04]  /*01b0*/  DEPBAR.LE SB2, 0x36 ;  /* 0x0000ad800000791a */ /* 0x000fe80000000000 */
[----:B------:R-:W2:Y:S02]  /*01c0*/  UTCATOMSWS.FIND_AND_SET.ALIGN UP0, UR5, UR5 ;  /* 0x00000005000575e3 */ /* 0x000ea40008000800 */
[----:B--2---:R-:W-:-:S04]  /*01d0*/  PLOP3.LUT P0, PT, PT, PT, UP0, 0x80, 0x8 ;  /* 0x000000000008781c */ /* 0x004fc80003f0f008 */
[----:B------:R-:W-:-:S04]  /*01e0*/  SEL R2, RZ, 0xffffffff, !P0 ;  /* 0xffffffffff027807 */ /* 0x000fc80004000000 */
[----:B------:R-:W-:Y:S01]  /*01f0*/  ISETP.NE.AND P0, PT, R2, RZ, PT ;  /* 0x000000ff0200720c */ /* 0x000fe20003f05270 */
[----:B------:R-:W-:-:S12]  /*0200*/  IMAD.U32 R2, RZ, RZ, UR5 ;  /* 0x00000005ff027e24 */ /* 0x000fd8000f8e00ff */
[----:B------:R-:W-:Y:S05]  /*0210*/  @!P0 BRA `(.L_x_4) ;  /* 0xfffffffc00dc8947 */ /* 0x000fea000383ffff */
.L_x_3:
[C---:B------:R-:W-:Y:S01]  /*0220*/  VIADD R4, R2.reuse, 0x10 ;  /* 0x0000001002047836 */ /* 0x040fe20000000000 */
[----:B------:R-:W-:Y:S01]  /*0230*/  UMOV UR5, 0x50 ;  /* 0x0000005000057882 */ /* 0x000fe20000000000 */
[----:B------:R-:W-:Y:S01]  /*0240*/  SHF.L.U32 R3, R3, R2, RZ ;  /* 0x0000000203037219 */ /* 0x000fe200000006ff */
[----:B------:R-:W-:Y:S01]  /*0250*/  ULEA UR5, UR6, UR5, 0x18 ;  /* 0x0000000506057291 */ /* 0x000fe2000f8ec0ff */
[----:B------:R-:W-:Y:S01]  /*0260*/  IMAD.SHL.U32 R2, R2, 0x20, RZ ;  /* 0x0000002002027824 */ /* 0x000fe200078e00ff */
[----:B------:R-:W-:-:S04]  /*0270*/  SHF.L.U32 R4, R5, R4, RZ ;  /* 0x0000000405047219 */ /* 0x000fc800000006ff */
[----:B------:R-:W-:-:S05]  /*0280*/  LOP3.LUT R3, R4, R3, RZ, 0xfc, !PT ;  /* 0x0000000304037212 */ /* 0x000fca00078efcff */
[----:B------:R2:W-:Y:S04]  /*0290*/  ATOMS.OR RZ, [UR5], R3 ;  /* 0x00000003ffff798c */ /* 0x0005e8000b000005 */
[----:B------:R2:W-:Y:S01]  /*02a0*/  STS [UR4], R2 ;  /* 0x00000002ff007988 */ /* 0x0005e20008000804 */
[----:B------:R-:W-:Y:S05]  /*02b0*/  BRA `(.L_x_2) ;  /* 0x0000000000107947 */ /* 0x000fea0003800000 */
.L_x_1:
[----:B------:R-:W-:Y:S01]  /*02c0*/  IMAD.MOV.U32 R3, RZ, RZ, -0x1 ;  /* 0xffffffffff037424 */ /* 0x000fe200078e00ff */
[----:B------:R-:W-:-:S04]  /*02d0*/  MOV R2, 0x300 ;  /* 0x0000030000027802 */ /* 0x000fc80000000f00 */
[----:B------:R2:W-:Y:S03]  /*02e0*/  STS [UR4], R3 ;  /* 0x00000003ff007988 */ /* 0x0005e60008000804 */
[----:B-12---:R-:W-:Y:S05]  /*02f0*/  CALL.REL.NOINC `($__internal_1_$__cuda_sm10x_tcgen05_guardrail_trap_phase_invalid_during_alloc) ;  /* 0x0000003000007944 */ /* 0x006fea0003c00000 */
.L_x_2:
[----:B------:R-:W-:Y:S05]  /*0300*/  WARPSYNC.ALL ;  /* 0x0000000000007948 */ /* 0x000fea0003800000 */
[----:B------:R-:W-:Y:S01]  /*0310*/  NOP ;  /* 0x0000000000007918 */ /* 0x000fe20000000000 */
.L_x_0:
[----:B------:R-:W3:Y:S08]  /*0320*/  S2UR UR4, SR_CgaCtaId ;  /* 0x00000000000479c3 */ /* 0x000ef00000008800 */
[----:B------:R-:W-:Y:S01]  /*0330*/  BAR.SYNC.DEFER_BLOCKING 0x0 ;  /* 0x0000000000007b1d */ /* 0x000fe20000010000 */
[----:B------:R-:W-:-:S05]  /*0340*/  LOP3.LUT R10, R0, 0x7f, RZ, 0xc0, !PT ;  /* 0x0000007f000a7812 */ /* 0x000fca00078ec0ff */
[----:B------:R-:W-:Y:S02]  /*0350*/  UMOV UR8, 0x400 ;  /* 0x0000040000087882 */ /* 0x000fe40000000000 */
[----:B------:R-:W4:Y:S08]  /*0360*/  LDC R4, c[0x0][0x398] ;  /* 0x0000e600ff047b82 */ /* 0x000f300000000800 */
[----:B------:R-:W5:Y:S01]  /*0370*/  LDC R13, c[0x0][0x3a0] ;  /* 0x0000e800ff0d7b82 */ /* 0x000f620000000800 */
[----:B---3--:R-:W-:-:S07]  /*0380*/  ULEA UR8, UR4, UR8, 0x18 ;  /* 0x0000000804087291 */ /* 0x008fce000f8ec0ff */
[----:B------:R-:W3:Y:S02]  /*0390*/  S2UR UR12, SR_CTAID.Y ;  /* 0x00000000000c79c3 */ /* 0x000ee40000002600 */
[----:B--2---:R-:W2:Y:S06]  /*03a0*/  LDS R3, [UR8] ;  /* 0x00000008ff037984 */ /* 0x004eac0008000800 */
[----:B------:R-:W-:Y:S06]  /*03b0*/  BAR.SYNC.DEFER_BLOCKING 0x0 ;  /* 0x0000000000007b1d */ /* 0x000fec0000010000 */
[----:B------:R-:W-:Y:S05]  /*03c0*/  @P1 BRA `(.L_x_5) ;  /* 0x0000000000181947 */ /* 0x000fea0003800000 */
[----:B------:R-:W-:Y:S01]  /*03d0*/  ELECT P0, URZ, PT ;  /* 0x0000000000ff782f */ /* 0x000fe20003800000 */
[----:B------:R-:W-:Y:S01]  /*03e0*/  IMAD.MOV.U32 R2, RZ, RZ, 0x1 ;  /* 0x00000001ff027424 */ /* 0x000fe200078e00ff */
[----:B------:R-:W-:Y:S01]  /*03f0*/  UMOV UR5, 0x40 ;  /* 0x0000004000057882 */ /* 0x000fe20000000000 */
[----:B------:R-:W-:Y:S01]  /*0400*/  UVIRTCOUNT.DEALLOC.SMPOOL 0x80 ;  /* 0x000000800000784c */ /* 0x000fe20000000000 */
[----:B------:R-:W-:-:S09]  /*0410*/  ULEA UR5, UR4, UR5, 0x18 ;  /* 0x0000000504057291 */ /* 0x000fd2000f8ec0ff */
[----:B------:R5:W-:Y:S03]  /*0420*/  @P0 STS.U8 [UR5], R2 ;  /* 0x00000002ff000988 */ /* 0x000be60008000005 */
.L_x_5:
[----:B------:R-:W5:Y:S01]  /*0430*/  S2UR UR4, SR_CTAID.Z ;  /* 0x00000000000479c3 */ /* 0x000f620000002700 */
[----:B------:R-:W4:Y:S01]  /*0440*/  LDCU UR5, c[0x0][0x370] ;  /* 0x00006e00ff0577ac */ /* 0x000f220008000800 */
[----:B------:R-:W-:Y:S01]  /*0450*/  ISETP.GE.U32.AND P0, PT, R10, 0x20, PT ;  /* 0x000000200a00780c */ /* 0x000fe20003f06070 */
[----:B----4-:R-:W-:Y:S01]  /*0460*/  VIADD R4, R4, 0xffffffff ;  /* 0xffffffff04047836 */ /* 0x010fe20000000000 */
[C---:B------:R-:W-:Y:S01]  /*0470*/  ISETP.NE.U32.AND P2, PT, R10.reuse, RZ, PT ;  /* 0x000000ff0a00720c */ /* 0x040fe20003f45070 */
[----:B------:R-:W5:Y:S01]  /*0480*/  LDCU UR6, c[0x0][0x374] ;  /* 0x00006e80ff0677ac */ /* 0x000f620008000800 */
[----:B------:R-:W-:Y:S01]  /*0490*/  LEA R11, R10, UR8, 0x2 ;  /* 0x000000080a0b7c11 */ /* 0x000fe2000f8e10ff */
[----:B-----5:R-:W-:Y:S01]  /*04a0*/  VIADD R12, R13, 0xffffffff ;  /* 0xffffffff0d0c7836 */ /* 0x020fe20000000000 */
[----:B------:R-:W4:Y:S01]  /*04b0*/  S2UR UR13, SR_CTAID.X ;  /* 0x00000000000d79c3 */ /* 0x000f220000002500 */
[----:B------:R-:W5:Y:S01]  /*04c0*/  LDCU.64 UR10, c[0x0][0x3c0] ;  /* 0x00007800ff0a77ac */ /* 0x000f620008000a00 */
[----:B--2---:R-:W-:Y:S01]  /*04d0*/  R2UR UR24, R3 ;  /* 0x00000000031872ca */ /* 0x004fe200000e0000 */
[----:B------:R-:W-:Y:S04]  /*04e0*/  BSSY.RECONVERGENT B0, `(.L_x_6) ;  /* 0x0000011000007945 */ /* 0x000fe80003800200 */
[----:B------:R2:W-:Y:S01]  /*04f0*/  @!P0 STS [R11], RZ ;  /* 0x000000ff0b008388 */ /* 0x0005e20000000800 */
[----:B------:R-:W-:-:S03]  /*0500*/  NOP ;  /* 0x0000000000007918 */ /* 0x000fc60000000000 */
[----:B------:R2:W-:Y:S01]  /*0510*/  @!P2 STS [UR8+0x24], R4 ;  /* 0x00002404ff00a988 */ /* 0x0005e20008000808 */
[----:B---3--:R-:W-:-:S03]  /*0520*/  UIMAD UR4, UR4, UR6, UR12 ;  /* 0x00000006040472a4 */ /* 0x008fc6000f8e020c */
[----:B------:R2:W-:Y:S01]  /*0530*/  @!P2 STS [UR8+0x20], R12 ;  /* 0x0000200cff00a988 */ /* 0x0005e20008000808 */
[----:B----4-:R-:W-:-:S04]  /*0540*/  UIMAD UR4, UR4, UR5, UR13 ;  /* 0x00000005040472a4 */ /* 0x010fc8000f8e020d */
[----:B------:R-:W-:-:S04]  /*0550*/  UIMAD UR4, UR4, 0x180, URZ ;  /* 0x00000180040478a4 */ /* 0x000fc8000f8e02ff */
[----:B-----5:R-:W-:-:S04]  /*0560*/  UIADD3 UR20, UP0, UPT, UR4, UR10, URZ ;  /* 0x0000000a04147290 */ /* 0x020fc8000ff1e0ff */
[----:B------:R-:W-:Y:S01]  /*0570*/  ULEA.HI.X.SX32 UR21, UR4, UR11, 0x1, UP0 ;  /* 0x0000000b04157291 */ /* 0x000fe200080f0eff */
[----:B--2---:R-:W-:Y:S11]  /*0580*/  @P2 BRA `(.L_x_7) ;  /* 0x0000000000182947 */ /* 0x004ff60003800000 */
[----:B------:R-:W2:Y:S01]  /*0590*/  LDS R2, [UR8+0x8] ;  /* 0x00000808ff027984 */ /* 0x000ea20008000800 */
[----:B------:R-:W3:Y:S01]  /*05a0*/  LDC.64 R6, c[0x0][0x380] ;  /* 0x0000e000ff067b82 */ /* 0x000ee20000000a00 */
[----:B------:R-:W-:Y:S02]  /*05b0*/  IMAD.MOV.U32 R3, RZ, RZ, 0x70 ;  /* 0x00000070ff037424 */ /* 0x000fe400078e00ff */
[----:B---3--:R3:W-:Y:S03]  /*05c0*/  STS.64 [UR8], R6 ;  /* 0x00000006ff007988 */ /* 0x0087e60008000a08 */
[----:B--2---:R-:W-:-:S05]  /*05d0*/  LOP3.LUT R2, R2, 0x10, R3, 0xd8, !PT ;  /* 0x0000001002027812 */ /* 0x004fca00078ed803 */
[----:B------:R3:W-:Y:S02]  /*05e0*/  STS [UR8+0x8], R2 ;  /* 0x00000802ff007988 */ /* 0x0007e40008000808 */
.L_x_7:
[----:B------:R-:W-:Y:S05]  /*05f0*/  BSYNC.RECONVERGENT B0 ;  /* 0x0000000000007941 */ /* 0x000fea0003800200 */
.L_x_6:
[----:B------:R-:W-:Y:S04]  /*0600*/  BSSY.RECONVERGENT B0, `(.L_x_8) ;  /* 0x000000a000007945 */ /* 0x000fe80003800200 */
[----:B------:R-:W-:Y:S05]  /*0610*/  @P2 BRA `(.L_x_9) ;  /* 0x0000000000202947 */ /* 0x000fea0003800000 */
[----:B---3--:R-:W2:Y:S01]  /*0620*/  LDS R2, [UR8+0x34] ;  /* 0x00003408ff027984 */ /* 0x008ea20008000800 */
[----:B------:R-:W-:Y:S02]  /*0630*/  IMAD.MOV.U32 R3, RZ, RZ, 0x3f000000 ;  /* 0x3f000000ff037424 */ /* 0x000fe400078e00ff */
[----:B------:R-:W-:Y:S01]  /*0640*/  @!P2 IMAD.MOV.U32 R5, RZ, RZ, 0x7f ;  /* 0x0000007fff05a424 */ /* 0x000fe200078e00ff */
[----:B------:R-:W3:Y:S02]  /*0650*/  @!P2 LDS R6, [UR8+0x38] ;  /* 0x00003808ff06a984 */ /* 0x000ee40008000800 */
[----:B--2---:R-:W-:Y:S02]  /*0660*/  LOP3.LUT R2, R2, 0xff000000, R3, 0xb8, !PT ;  /* 0xff00000002027812 */ /* 0x004fe400078eb803 */
[----:B---3--:R-:W-:-:S03]  /*0670*/  @!P2 LOP3.LUT R3, R6, 0xff, R5, 0xb8, !PT ;  /* 0x000000ff0603a812 */ /* 0x008fc600078eb805 */
[----:B------:R2:W-:Y:S04]  /*0680*/  STS [UR8+0x34], R2 ;  /* 0x00003402ff007988 */ /* 0x0005e80008000808 */
[----:B------:R2:W-:Y:S02]  /*0690*/  @!P2 STS [UR8+0x38], R3 ;  /* 0x00003803ff00a988 */ /* 0x0005e40008000808 */
.L_x_9:
[----:B------:R-:W-:Y:S05]  /*06a0*/  BSYNC.RECONVERGENT B0 ;  /* 0x0000000000007941 */ /* 0x000fea0003800200 */
.L_x_8:
[----:B------:R-:W-:Y:S04]  /*06b0*/  BSSY.RECONVERGENT B0, `(.L_x_10) ;  /* 0x000000e000007945 */ /* 0x000fe80003800200 */
[----:B------:R-:W-:Y:S05]  /*06c0*/  @P2 BRA `(.L_x_11) ;  /* 0x0000000000302947 */ /* 0x000fea0003800000 */
[----:B--2---:R-:W2:Y:S01]  /*06d0*/  LDS R3, [UR8+0x34] ;  /* 0x00003408ff037984 */ /* 0x004ea20008000800 */
[----:B------:R-:W4:Y:S03]  /*06e0*/  LDC.64 R8, c[0x0][0x3a8] ;  /* 0x0000ea00ff087b82 */ /* 0x000f260000000a00 */
[----:B---3--:R-:W3:Y:S01]  /*06f0*/  LDS R2, [UR8+0x1c] ;  /* 0x00001c08ff027984 */ /* 0x008ee20008000800 */
[C---:B----4-:R-:W-:Y:S01]  /*0700*/  SHF.L.U64.HI R6, R8.reuse, 0x1, R9 ;  /* 0x0000000108067819 */ /* 0x050fe20000010209 */
[----:B------:R-:W-:-:S03]  /*0710*/  IMAD.SHL.U32 R5, R8, 0x2, RZ ;  /* 0x0000000208057824 */ /* 0x000fc600078e00ff */
[--C-:B------:R-:W-:Y:S02]  /*0720*/  SHF.R.U32.HI R7, RZ, 0x4, R6.reuse ;  /* 0x00000004ff077819 */ /* 0x100fe40000011606 */
[----:B------:R-:W-:-:S05]  /*0730*/  SHF.R.U64 R5, R5, 0x4, R6 ;  /* 0x0000000405057819 */ /* 0x000fca0000001206 */
[----:B------:R4:W-:Y:S01]  /*0740*/  STS [UR8+0xc], R5 ;  /* 0x00000c05ff007988 */ /* 0x0009e20008000808 */
[----:B--2---:R-:W-:Y:S02]  /*0750*/  LOP3.LUT R3, R3, 0x7, RZ, 0xb8, !PT ;  /* 0x0000000703037812 */ /* 0x004fe400078eb8ff */
[----:B---3--:R-:W-:-:S03]  /*0760*/  LOP3.LUT R2, R2, 0xf, R7, 0xb8, !PT ;  /* 0x0000000f02027812 */ /* 0x008fc600078eb807 */
[----:B------:R4:W-:Y:S04]  /*0770*/  STS [UR8+0x34], R3 ;  /* 0x00003403ff007988 */ /* 0x0009e80008000808 */
[----:B------:R4:W-:Y:S02]  /*0780*/  STS [UR8+0x1c], R2 ;  /* 0x00001c02ff007988 */ /* 0x0009e40008000808 */
.L_x_11:
[----:B------:R-:W-:Y:S05]  /*0790*/  BSYNC.RECONVERGENT B0 ;  /* 0x0000000000007941 */ /* 0x000fea0003800200 */
.L_x_10:
[----:B------:R-:W-:Y:S04]  /*07a0*/  BSSY.RECONVERGENT B1, `(.L_x_12) ;  /* 0x000001a000017945 */ /* 0x000fe80003800200 */
[----:B------:R-:W-:Y:S04]  /*07b0*/  BSSY.RELIABLE B0, `(.L_x_13) ;  /* 0x0000015000007945 */ /* 0x000fe80003800100 */
[----:B------:R-:W-:Y:S05]  /*07c0*/  @P2 BRA `(.L_x_14) ;  /* 0x0000000000202947 */ /* 0x000fea0003800000 */
[----:B--234-:R-:W2:Y:S02]  /*07d0*/  LDS R2, [UR8+0x34] ;  /* 0x00003408ff027984 */ /* 0x01cea40008000800 */
[----:B--2---:R-:W-:-:S05]  /*07e0*/  LOP3.LUT R2, R2, 0x38, RZ, 0xb8, !PT ;  /* 0x0000003802027812 */ /* 0x004fca00078eb8ff */
[----:B------:R2:W-:Y:S01]  /*07f0*/  STS [UR8+0x34], R2 ;  /* 0x00003402ff007988 */ /* 0x0005e20008000808 */
[----:B------:R-:W-:Y:S05]  /*0800*/  @P2 BRA `(.L_x_15) ;  /* 0x0000000000202947 */ /* 0x000fea0003800000 */
[----:B--2---:R-:W2:Y:S01]  /*0810*/  LDS R2, [UR8+0x8] ;  /* 0x00000808ff027984 */ /* 0x004ea20008000800 */
[----:B------:R-:W-:-:S05]  /*0820*/  IMAD.MOV.U32 R3, RZ, RZ, 0x780 ;  /* 0x00000780ff037424 */ /* 0x000fca00078e00ff */
[----:B--2---:R-:W-:-:S05]  /*0830*/  LOP3.LUT R2, R2, 0x500, R3, 0xd8, !PT ;  /* 0x0000050002027812 */ /* 0x004fca00078ed803 */
[----:B------:R5:W-:Y:S02]  /*0840*/  STS [UR8+0x8], R2 ;  /* 0x00000802ff007988 */ /* 0x000be40008000808 */
.L_x_14:
[----:B------:R-:W-:Y:S05]  /*0850*/  @P2 BRA `(.L_x_16) ;  /* 0x0000000000282947 */ /* 0x000fea0003800000 */
[----:B--2345:R-:W2:Y:S02]  /*0860*/  LDS R2, [UR8+0x8] ;  /* 0x00000808ff027984 */ /* 0x03cea40008000800 */
[----:B--2---:R-:W-:-:S05]  /*0870*/  LOP3.LUT R2, R2, 0x1800, RZ, 0xb8, !PT ;  /* 0x0000180002027812 */ /* 0x004fca00078eb8ff */
[----:B------:R3:W-:Y:S02]  /*0880*/  STS [UR8+0x8], R2 ;  /* 0x00000802ff007988 */ /* 0x0007e40008000808 */
.L_x_15:
[----:B------:R-:W-:Y:S05]  /*0890*/  @P2 BREAK.RELIABLE B0 ;  /* 0x0000000000002942 */ /* 0x000fea0003800100 */
[----:B------:R-:W-:Y:S05]  /*08a0*/  @P2 BRA `(.L_x_17) ;  /* 0x0000000000242947 */ /* 0x000fea0003800000 */
[----:B------:R-:W4:Y:S01]  /*08b0*/  LDS R3, [UR8+0x8] ;  /* 0x00000808ff037984 */ /* 0x000f220008000800 */
[----:B--23--:R-:W-:-:S05]  /*08c0*/  IMAD.MOV.U32 R2, RZ, RZ, 0x6000 ;  /* 0x00006000ff027424 */ /* 0x00cfca00078e00ff */
[----:B----4-:R-:W-:-:S04]  /*08d0*/  LOP3.LUT R2, R3, 0x6000, R2, 0xd8, !PT ;  /* 0x0000600003027812 */ /* 0x010fc800078ed802 */
[----:B------:R-:W-:-:S05]  /*08e0*/  LOP3.LUT R2, R2, 0x400000, RZ, 0xb8, !PT ;  /* 0x0040000002027812 */ /* 0x000fca00078eb8ff */
[----:B------:R2:W-:Y:S02]  /*08f0*/  STS [UR8+0x8], R2 ;  /* 0x00000802ff007988 */ /* 0x0005e40008000808 */
.L_x_16:
[----:B------:R-:W-:Y:S05]  /*0900*/  BSYNC.RELIABLE B0 ;  /* 0x0000000000007941 */ /* 0x000fea0003800100 */
.L_x_13:
[----:B--2345:R-:W2:Y:S02]  /*0910*/  @!P2 LDS R2, [UR8+0x8] ;  /* 0x00000808ff02a984 */ /* 0x03cea40008000800 */
[----:B--2---:R-:W-:-:S05]  /*0920*/  @!P2 LOP3.LUT R2, R2, 0x8000, RZ, 0xb8, !PT ;  /* 0x000080000202a812 */ /* 0x004fca00078eb8ff */
[----:B------:R4:W-:Y:S02]  /*0930*/  @!P2 STS [UR8+0x8], R2 ;  /* 0x00000802ff00a988 */ /* 0x0009e40008000808 */
.L_x_17:
[----:B------:R-:W-:Y:S05]  /*0940*/  BSYNC.RECONVERGENT B1 ;  /* 0x0000000000017941 */ /* 0x000fea0003800200 */
.L_x_12:
[----:B------:R-:W-:Y:S05]  /*0950*/  WARPSYNC.ALL ;  /* 0x0000000000007948 */ /* 0x000fea0003800000 */
[----:B------:R-:W-:Y:S01]  /*0960*/  NOP ;  /* 0x0000000000007918 */ /* 0x000fe20000000000 */
[----:B------:R-:W5:Y:S02]  /*0970*/  LDC R5, c[0x0][0x39c] ;  /* 0x0000e700ff057b82 */ /* 0x000f640000000800 */
[----:B-----5:R-:W-:Y:S01]  /*0980*/  VIADD R5, R5, 0xffffffff ;  /* 0xffffffff05057836 */ /* 0x020fe20000000000 */
[----:B------:R-:W-:Y:S06]  /*0990*/  @P0 BRA `(.L_x_18) ;  /* 0x0000000000300947 */ /* 0x000fec0003800000 */
[----:B--234-:R-:W2:Y:S01]  /*09a0*/  S2R R2, SR_LANEID ;  /* 0x0000000000027919 */ /* 0x01cea20000000000 */
[----:B------:R-:W-:Y:S05]  /*09b0*/  WARPSYNC.ALL ;  /* 0x0000000000007948 */ /* 0x000fea0003800000 */
[----:B------:R-:W-:Y:S01]  /*09c0*/  NOP ;  /* 0x0000000000007918 */ /* 0x000fe20000000000 */
[----:B--2---:R-:W-:-:S05]  /*09d0*/  IMAD.SHL.U32 R6, R2, 0x4, RZ ;  /* 0x0000000402067824 */ /* 0x004fca00078e00ff */
[----:B------:R-:W2:Y:S01]  /*09e0*/  LDS R7, [R6+UR8] ;  /* 0x0000000806077984 */ /* 0x000ea20008000800 */
[----:B------:R-:W-:-:S05]  /*09f0*/  IADD3 R2, P3, PT, R6, UR20, RZ ;  /* 0x0000001406027c10 */ /* 0x000fca000ff7e0ff */
[----:B------:R-:W-:-:S05]  /*0a00*/  IMAD.X R3, RZ, RZ, UR21, P3 ;  /* 0x00000015ff037e24 */ /* 0x000fca00098e06ff */
[----:B--2---:R5:W2:Y:S01]  /*0a10*/  ATOMG.E.EXCH.STRONG.GPU PT, RZ, [R2], R7 ;  /* 0x0000000702ff73a8 */ /* 0x004aa200041ee100 */
[----:B------:R-:W-:-:S04]  /*0a20*/  DEPBAR {5,4,3,2,1,0} ;  /* 0x0000003f0000791a */ /* 0x000fc80000000000 */
[----:B------:R-:W3:Y:S02]  /*0a30*/  CCTL.E.C.LDCU.IV.DEEP [UR20] ;  /* 0x0000000014007540 */ /* 0x000ee40009c08000 */
[----:B---3--:R5:W-:Y:S01]  /*0a40*/  UTMACCTL.IV [UR20] ;  /* 0x00000000140079b9 */ /* 0x008be20008000000 */
[----:B------:R-:W-:Y:S01]  /*0a50*/  NOP ;  /* 0x0000000000007918 */ /* 0x000fe20000000000 */
.L_x_18:
[----:B------:R-:W-:Y:S05]  /*0a60*/  @P0 BRA `(.L_x_19) ;  /* 0x00000000000c0947 */ /* 0x000fea0003800000 */
[----:B------:R0:W-:Y:S01]  /*0a70*/  UTMACMDFLUSH ;  /* 0x00000000000079b7 */ /* 0x0001e20000000000 */
[----:B------:R-:W-:Y:S05]  /*0a80*/  @P0 BRA `(.L_x_19) ;  /* 0x0000000000040947 */ /* 0x000fea0003800000 */
[----:B------:R-:W-:-:S04]  /*0a90*/  DEPBAR.LE SB0, 0x0 ;  /* 0x000080000000791a */ /* 0x000fc80000000000 */
.L_x_19:
[----:B------:R-:W-:Y:S05]  /*0aa0*/  WARPSYNC.ALL ;  /* 0x0000000000007948 */ /* 0x000fea0003800000 */
[----:B------:R-:W-:Y:S01]  /*0ab0*/  NOP ;  /* 0x0000000000007918 */ /* 0x000fe20000000000 */
[----:B--2---:R-:W-:Y:S06]  /*0ac0*/  BAR.SYNC.DEFER_BLOCKING 0x0 ;  /* 0x0000000000007b1d */ /* 0x004fec0000010000 */
[----:B------:R-:W-:Y:S02]  /*0ad0*/  BSSY.RECONVERGENT B1, `(.L_x_20) ;  /* 0x000000b000017945 */ /* 0x000fe40003800200 */
[----:B------:R-:W-:Y:S06]  /*0ae0*/  BAR.SYNC.DEFER_BLOCKING 0x0 ;  /* 0x0000000000007b1d */ /* 0x000fec0000010000 */
[----:B------:R2:W-:Y:S01]  /*0af0*/  @!P0 STS [R11], RZ ;  /* 0x000000ff0b008388 */ /* 0x0005e20000000800 */
[----:B------:R-:W-:Y:S01]  /*0b00*/  NOP ;  /* 0x0000000000007918 */ /* 0x000fe20000000000 */
[----:B------:R-:W-:Y:S05]  /*0b10*/  @P2 BRA `(.L_x_21) ;  /* 0x0000000000182947 */ /* 0x000fea0003800000 */
[----:B---345:R-:W3:Y:S01]  /*0b20*/  LDS R2, [UR8+0x8] ;  /* 0x00000808ff027984 */ /* 0x038ee20008000800 */
[----:B------:R-:W4:Y:S01]  /*0b30*/  LDC.64 R6, c[0x0][0x388] ;  /* 0x0000e200ff067b82 */ /* 0x000f220000000a00 */
[----:B------:R-:W-:Y:S02]  /*0b40*/  IMAD.MOV.U32 R3, RZ, RZ, 0x70 ;  /* 0x00000070ff037424 */ /* 0x000fe400078e00ff */
[----:B----4-:R4:W-:Y:S03]  /*0b50*/  STS.64 [UR8], R6 ;  /* 0x00000006ff007988 */ /* 0x0109e60008000a08 */
[----:B---3--:R-:W-:-:S05]  /*0b60*/  LOP3.LUT R2, R2, 0x10, R3, 0xd8, !PT ;  /* 0x0000001002027812 */ /* 0x008fca00078ed803 */
[----:B------:R4:W-:Y:S02]  /*0b70*/  STS [UR8+0x8], R2 ;  /* 0x00000802ff007988 */ /* 0x0009e40008000808 */
.L_x_21:
[----:B-----5:R-:W-:Y:S05]  /*0b80*/  BSYNC.RECONVERGENT B1 ;  /* 0x0000000000017941 */ /* 0x020fea0003800200 */
.L_x_20:
[----:B------:R-:W-:Y:S04]  /*0b90*/  BSSY.RECONVERGENT B1, `(.L_x_22) ;  /* 0x000000a000017945 */ /* 0x000fe80003800200 */
[----:B------:R-:W-:Y:S05]  /*0ba0*/  @P2 BRA `(.L_x_23) ;  /* 0x0000000000202947 */ /* 0x000fea0003800000 */
[----:B---34-:R-:W3:Y:S01]  /*0bb0*/  LDS R2, [UR8+0x34] ;  /* 0x00003408ff027984 */ /* 0x018ee20008000800 */
[----:B------:R-:W-:Y:S02]  /*0bc0*/  IMAD.MOV.U32 R7, RZ, RZ, 0x3f000000 ;  /* 0x3f000000ff077424 */ /* 0x000fe400078e00ff */
[----:B------:R-:W-:Y:S01]  /*0bd0*/  @!P2 IMAD.MOV.U32 R3, RZ, RZ, 0x3f ;  /* 0x0000003fff03a424 */ /* 0x000fe200078e00ff */
[----:B------:R-:W4:Y:S02]  /*0be0*/  @!P2 LDS R6, [UR8+0x38] ;  /* 0x00003808ff06a984 */ /* 0x000f240008000800 */
[----:B---3--:R-:W-:Y:S02]  /*0bf0*/  LOP3.LUT R2, R2, 0xff000000, R7, 0xb8, !PT ;  /* 0xff00000002027812 */ /* 0x008fe400078eb807 */
[----:B----4-:R-:W-:-:S03]  /*0c00*/  @!P2 LOP3.LUT R3, R6, 0xff, R3, 0xb8, !PT ;  /* 0x000000ff0603a812 */ /* 0x010fc600078eb803 */
[----:B------:R5:W-:Y:S04]  /*0c10*/  STS [UR8+0x34], R2 ;  /* 0x00003402ff007988 */ /* 0x000be80008000808 */
[----:B------:R5:W-:Y:S02]  /*0c20*/  @!P2 STS [UR8+0x38], R3 ;  /* 0x00003803ff00a988 */ /* 0x000be40008000808 */
.L_x_23:
[----:B------:R-:W-:Y:S05]  /*0c30*/  BSYNC.RECONVERGENT B1 ;  /* 0x0000000000017941 */ /* 0x000fea0003800200 */
.L_x_22:
[----:B------:R-:W-:Y:S04]  /*0c40*/  BSSY.RECONVERGENT B1, `(.L_x_24) ;  /* 0x0000004000017945 */ /* 0x000fe80003800200 */
[----:B------:R-:W-:Y:S05]  /*0c50*/  @P2 BRA `(.L_x_25) ;  /* 0x0000000000082947 */ /* 0x000fea0003800000 */
[----:B------:R2:W-:Y:S04]  /*0c60*/  STS [UR8+0x24], R12 ;  /* 0x0000240cff007988 */ /* 0x0005e80008000808 */
[----:B------:R2:W-:Y:S02]  /*0c70*/  STS [UR8+0x20], R5 ;  /* 0x00002005ff007988 */ /* 0x0005e40008000808 */
.L_x_25:
[----:B------:R-:W-:Y:S05]  /*0c80*/  BSYNC.RECONVERGENT B1 ;  /* 0x0000000000017941 */ /* 0x000fea0003800200 */
.L_x_24:
[----:B------:R-:W-:Y:S04]  /*0c90*/  BSSY.RECONVERGENT B1, `(.L_x_26) ;  /* 0x000000e000017945 */ /* 0x000fe80003800200 */
[----:B------:R-:W-:Y:S05]  /*0ca0*/  @P2 BRA `(.L_x_27) ;  /* 0x0000000000302947 */ /* 0x000fea0003800000 */
[----:B-----5:R-:W5:Y:S01]  /*0cb0*/  LDS R3, [UR8+0x34] ;  /* 0x00003408ff037984 */ /* 0x020f620008000800 */
[----:B----4-:R-:W4:Y:S03]  /*0cc0*/  LDC.64 R6, c[0x0][0x3b0] ;  /* 0x0000ec00ff067b82 */ /* 0x010f260000000a00 */
[----:B---3--:R-:W3:Y:S01]  /*0cd0*/  LDS R2, [UR8+0x1c] ;  /* 0x00001c08ff027984 */ /* 0x008ee20008000800 */
[C---:B----4-:R-:W-:Y:S01]  /*0ce0*/  SHF.L.U64.HI R7, R6.reuse, 0x1, R7 ;  /* 0x0000000106077819 */ /* 0x050fe20000010207 */
[----:B------:R-:W-:-:S03]  /*0cf0*/  IMAD.SHL.U32 R6, R6, 0x2, RZ ;  /* 0x0000000206067824 */ /* 0x000fc600078e00ff */
[--C-:B------:R-:W-:Y:S02]  /*0d00*/  SHF.R.U32.HI R9, RZ, 0x4, R7.reuse ;  /* 0x00000004ff097819 */ /* 0x100fe40000011607 */
[----:B------:R-:W-:-:S05]  /*0d10*/  SHF.R.U64 R6, R6, 0x4, R7 ;  /* 0x0000000406067819 */ /* 0x000fca0000001207 */
[----:B------:R4:W-:Y:S01]  /*0d20*/  STS [UR8+0xc], R6 ;  /* 0x00000c06ff007988 */ /* 0x0009e20008000808 */
[----:B-----5:R-:W-:Y:S02]  /*0d30*/  LOP3.LUT R3, R3, 0x7, RZ, 0xb8, !PT ;  /* 0x0000000703037812 */ /* 0x020fe400078eb8ff */
[----:B---3--:R-:W-:-:S03]  /*0d40*/  LOP3.LUT R2, R2, 0xf, R9, 0xb8, !PT ;  /* 0x0000000f02027812 */ /* 0x008fc600078eb809 */
[----:B------:R4:W-:Y:S04]  /*0d50*/  STS [UR8+0x34], R3 ;  /* 0x00003403ff007988 */ /* 0x0009e80008000808 */
[----:B------:R4:W-:Y:S02]  /*0d60*/  STS [UR8+0x1c], R2 ;  /* 0x00001c02ff007988 */ /* 0x0009e40008000808 */
.L_x_27:
[----:B------:R-:W-:Y:S05]  /*0d70*/  BSYNC.RECONVERGENT B1 ;  /* 0x0000000000017941 */ /* 0x000fea0003800200 */
.L_x_26:
[----:B------:R-:W-:Y:S04]  /*0d80*/  BSSY.RECONVERGENT B2, `(.L_x_28) ;  /* 0x000001a000027945 */ /* 0x000fe80003800200 */
[----:B------:R-:W-:Y:S04]  /*0d90*/  BSSY.RELIABLE B1, `(.L_x_29) ;  /* 0x0000015000017945 */ /* 0x000fe80003800100 */
[----:B------:R-:W-:Y:S05]  /*0da0*/  @P2 BRA `(.L_x_30) ;  /* 0x0000000000202947 */ /* 0x000fea0003800000 */
[----:B---345:R-:W3:Y:S02]  /*0db0*/  LDS R2, [UR8+0x34] ;  /* 0x00003408ff027984 */ /* 0x038ee40008000800 */
[----:B---3--:R-:W-:-:S05]  /*0dc0*/  LOP3.LUT R2, R2, 0x38, RZ, 0xb8, !PT ;  /* 0x0000003802027812 */ /* 0x008fca00078eb8ff */
[----:B------:R3:W-:Y:S01]  /*0dd0*/  STS [UR8+0x34], R2 ;  /* 0x00003402ff007988 */ /* 0x0007e20008000808 */
[----:B------:R-:W-:Y:S05]  /*0de0*/  @P2 BRA `(.L_x_31) ;  /* 0x0000000000202947 */ /* 0x000fea0003800000 */
[----:B---3--:R-:W3:Y:S01]  /*0df0*/  LDS R2, [UR8+0x8] ;  /* 0x00000808ff027984 */ /* 0x008ee20008000800 */
[----:B------:R-:W-:-:S05]  /*0e00*/  IMAD.MOV.U32 R3, RZ, RZ, 0x780 ;  /* 0x00000780ff037424 */ /* 0x000fca00078e00ff */
[----:B---3--:R-:W-:-:S05]  /*0e10*/  LOP3.LUT R2, R2, 0x500, R3, 0xd8, !PT ;  /* 0x0000050002027812 */ /* 0x008fca00078ed803 */
[----:B------:R3:W-:Y:S02]  /*0e20*/  STS [UR8+0x8], R2 ;  /* 0x00000802ff007988 */ /* 0x0007e40008000808 */
.L_x_30:
[----:B------:R-:W-:Y:S05]  /*0e30*/  @P2 BRA `(.L_x_32) ;  /* 0x0000000000282947 */ /* 0x000fea0003800000 */
[----:B---345:R-:W3:Y:S02]  /*0e40*/  LDS R2, [UR8+0x8] ;  /* 0x00000808ff027984 */ /* 0x038ee40008000800 */
[----:B---3--:R-:W-:-:S05]  /*0e50*/  LOP3.LUT R2, R2, 0x1800, RZ, 0xb8, !PT ;  /* 0x0000180002027812 */ /* 0x008fca00078eb8ff */
[----:B------:R4:W-:Y:S02]  /*0e60*/  STS [UR8+0x8], R2 ;  /* 0x00000802ff007988 */ /* 0x0009e40008000808 */
.L_x_31:
[----:B------:R-:W-:Y:S05]  /*0e70*/  @P2 BREAK.RELIABLE B1 ;  /* 0x0000000000012942 */ /* 0x000fea0003800100 */
[----:B------:R-:W-:Y:S05]  /*0e80*/  @P2 BRA `(.L_x_33) ;  /* 0x0000000000242947 */ /* 0x000fea0003800000 */
[----:B---34-:R-:W3:Y:S01]  /*0e90*/  LDS R2, [UR8+0x8] ;  /* 0x00000808ff027984 */ /* 0x018ee20008000800 */
[----:B------:R-:W-:-:S05]  /*0ea0*/  IMAD.MOV.U32 R3, RZ, RZ, 0x6000 ;  /* 0x00006000ff037424 */ /* 0x000fca00078e00ff */
[----:B---3--:R-:W-:-:S04]  /*0eb0*/  LOP3.LUT R2, R2, 0x6000, R3, 0xd8, !PT ;  /* 0x0000600002027812 */ /* 0x008fc800078ed803 */
[----:B------:R-:W-:-:S05]  /*0ec0*/  LOP3.LUT R2, R2, 0x400000, RZ, 0xb8, !PT ;  /* 0x0040000002027812 */ /* 0x000fca00078eb8ff */
[----:B------:R3:W-:Y:S02]  /*0ed0*/  STS [UR8+0x8], R2 ;  /* 0x00000802ff007988 */ /* 0x0007e40008000808 */
.L_x_32:
[----:B------:R-:W-:Y:S05]  /*0ee0*/  BSYNC.RELIABLE B1 ;  /* 0x0000000000017941 */ /* 0x000fea0003800100 */
.L_x_29:
[----:B---345:R-:W3:Y:S02]  /*0ef0*/  @!P2 LDS R2, [UR8+0x8] ;  /* 0x00000808ff02a984 */ /* 0x038ee40008000800 */
[----:B---3--:R-:W-:-:S05]  /*0f00*/  @!P2 LOP3.LUT R2, R2, 0x8000, RZ, 0xb8, !PT ;  /* 0x000080000202a812 */ /* 0x008fca00078eb8ff */
[----:B------:R5:W-:Y:S02]  /*0f10*/  @!P2 STS [UR8+0x8], R2 ;  /* 0x00000802ff00a988 */ /* 0x000be40008000808 */
.L_x_33:
[----:B------:R-:W-:Y:S05]  /*0f20*/  BSYNC.RECONVERGENT B2 ;  /* 0x0000000000027941 */ /* 0x000fea0003800200 */
.L_x_28:
[----:B------:R-:W-:Y:S05]  /*0f30*/  WARPSYNC.ALL ;  /* 0x0000000000007948 */ /* 0x000fea0003800000 */
[----:B------:R-:W-:Y:S01]  /*0f40*/  NOP ;  /* 0x0000000000007918 */ /* 0x000fe20000000000 */
[----:B------:R-:W-:-:S04]  /*0f50*/  UIADD3 UR5, UPT, UPT, UR4, 0x80, URZ ;  /* 0x0000008004057890 */ /* 0x000fc8000fffe0ff */
[----:B------:R-:W-:-:S04]  /*0f60*/  UIADD3 UR22, UP0, UPT, UR5, UR10, URZ ;  /* 0x0000000a05167290 */ /* 0x000fc8000ff1e0ff */
[----:B------:R-:W-:Y:S01]  /*0f70*/  ULEA.HI.X.SX32 UR23, UR5, UR11, 0x1, UP0 ;  /* 0x0000000b05177291 */ /* 0x000fe200080f0eff */
[----:B------:R-:W-:Y:S11]  /*0f80*/  @P0 BRA `(.L_x_34) ;  /* 0x0000000000300947 */ /* 0x000ff60003800000 */
[----:B---345:R-:W3:Y:S01]  /*0f90*/  S2R R2, SR_LANEID ;  /* 0x0000000000027919 */ /* 0x038ee20000000000 */
[----:B------:R-:W-:Y:S05]  /*0fa0*/  WARPSYNC.ALL ;  /* 0x0000000000007948 */ /* 0x000fea0003800000 */
[----:B------:R-:W-:Y:S01]  /*0fb0*/  NOP ;  /* 0x0000000000007918 */ /* 0x000fe20000000000 */
[----:B---3--:R-:W-:-:S05]  /*0fc0*/  IMAD.SHL.U32 R6, R2, 0x4, RZ ;  /* 0x0000000402067824 */ /* 0x008fca00078e00ff */
[----:B------:R-:W3:Y:S01]  /*0fd0*/  LDS R7, [R6+UR8] ;  /* 0x0000000806077984 */ /* 0x000ee20008000800 */
[----:B------:R-:W-:-:S05]  /*0fe0*/  IADD3 R2, P3, PT, R6, UR22, RZ ;  /* 0x0000001606027c10 */ /* 0x000fca000ff7e0ff */
[----:B------:R-:W-:-:S05]  /*0ff0*/  IMAD.X R3, RZ, RZ, UR23, P3 ;  /* 0x00000017ff037e24 */ /* 0x000fca00098e06ff */
[----:B---3--:R3:W4:Y:S01]  /*1000*/  ATOMG.E.EXCH.STRONG.GPU PT, RZ, [R2], R7 ;  /* 0x0000000702ff73a8 */ /* 0x00872200041ee100 */
[----:B------:R-:W-:-:S04]  /*1010*/  DEPBAR {5,4,3,2,1,0} ;  /* 0x0000003f0000791a */ /* 0x000fc80000000000 */
[----:B------:R-:W5:Y:S02]  /*1020*/  CCTL.E.C.LDCU.IV.DEEP [UR22] ;  /* 0x0000000016007540 */ /* 0x000f640009c08000 */
[----:B-----5:R3:W-:Y:S01]  /*1030*/  UTMACCTL.IV [UR22] ;  /* 0x00000000160079b9 */ /* 0x0207e20008000000 */
[----:B------:R-:W-:Y:S01]  /*1040*/  NOP ;  /* 0x0000000000007918 */ /* 0x000fe20000000000 */
.L_x_34:
[----:B------:R-:W-:Y:S05]  /*1050*/  @P0 BRA `(.L_x_35) ;  /* 0x00000000000c0947 */ /* 0x000fea0003800000 */
[----:B------:R0:W-:Y:S01]  /*1060*/  UTMACMDFLUSH ;  /* 0x00000000000079b7 */ /* 0x0001e20000000000 */
[----:B------:R-:W-:Y:S05]  /*1070*/  @P0 BRA `(.L_x_35) ;  /* 0x0000000000040947 */ /* 0x000fea0003800000 */
[----:B------:R-:W-:-:S04]  /*1080*/  DEPBAR.LE SB0, 0x0 ;  /* 0x000080000000791a */ /* 0x000fc80000000000 */
.L_x_35:
[----:B------:R-:W-:Y:S05]  /*1090*/  WARPSYNC.ALL ;  /* 0x0000000000007948 */ /* 0x000fea0003800000 */
[----:B------:R-:W-:Y:S01]  /*10a0*/  NOP ;  /* 0x0000000000007918 */ /* 0x000fe20000000000 */
[----:B----4-:R-:W-:Y:S06]  /*10b0*/  BAR.SYNC.DEFER_BLOCKING 0x0 ;  /* 0x0000000000007b1d */ /* 0x010fec0000010000 */
[----:B------:R-:W-:Y:S02]  /*10c0*/  BSSY.RECONVERGENT B2, `(.L_x_36) ;  /* 0x000000b000027945 */ /* 0x000fe40003800200 */
[----:B------:R-:W-:Y:S06]  /*10d0*/  BAR.SYNC.DEFER_BLOCKING 0x0 ;  /* 0x0000000000007b1d */ /* 0x000fec0000010000 */
[----:B------:R4:W-:Y:S01]  /*10e0*/  @!P0 STS [R11], RZ ;  /* 0x000000ff0b008388 */ /* 0x0009e20000000800 */
[----:B------:R-:W-:Y:S01]  /*10f0*/  NOP ;  /* 0x0000000000007918 */ /* 0x000fe20000000000 */
[----:B------:R-:W-:Y:S05]  /*1100*/  @P2 BRA `(.L_x_37) ;  /* 0x0000000000182947 */ /* 0x000fea0003800000 */
[----:B---3-5:R-:W3:Y:S01]  /*1110*/  LDS R2, [UR8+0x8] ;  /* 0x00000808ff027984 */ /* 0x028ee20008000800 */
[----:B------:R-:W5:Y:S01]  /*1120*/  LDC.64 R6, c[0x0][0x390] ;  /* 0x0000e400ff067b82 */ /* 0x000f620000000a00 */
[----:B------:R-:W-:Y:S02]  /*1130*/  IMAD.MOV.U32 R3, RZ, RZ, 0x70 ;  /* 0x00000070ff037424 */ /* 0x000fe400078e00ff */
[----:B-----5:R5:W-:Y:S03]  /*1140*/  STS.64 [UR8], R6 ;  /* 0x00000006ff007988 */ /* 0x020be60008000a08 */
[----:B---3--:R-:W-:-:S05]  /*1150*/  LOP3.LUT R2, R2, 0x10, R3, 0xd8, !PT ;  /* 0x0000001002027812 */ /* 0x008fca00078ed803 */
[----:B------:R5:W-:Y:S02]  /*1160*/  STS [UR8+0x8], R2 ;  /* 0x00000802ff007988 */ /* 0x000be40008000808 */
.L_x_37:
[----:B---3--:R-:W-:Y:S05]  /*1170*/  BSYNC.RECONVERGENT B2 ;  /* 0x0000000000027941 */ /* 0x008fea0003800200 */
.L_x_36:
[----:B------:R-:W-:Y:S04]  /*1180*/  BSSY.RECONVERGENT B3, `(.L_x_38) ;  /* 0x0000011000037945 */ /* 0x000fe80003800200 */
[----:B------:R-:W-:Y:S04]  /*1190*/  BSSY.RELIABLE B2, `(.L_x_39) ;  /* 0x000000e000027945 */ /* 0x000fe80003800100 */
[----:B------:R-:W-:Y:S05]  /*11a0*/  @P2 BRA `(.L_x_40) ;  /* 0x0000000000242947 */ /* 0x000fea0003800000 */
[----:B-----5:R-:W3:Y:S01]  /*11b0*/  LDS R2, [UR8+0x34] ;  /* 0x00003408ff027984 */ /* 0x020ee20008000800 */
[----:B------:R-:W-:-:S05]  /*11c0*/  IMAD.MOV.U32 R3, RZ, RZ, 0x3f000000 ;  /* 0x3f000000ff037424 */ /* 0x000fca00078e00ff */
[----:B---3--:R-:W-:-:S05]  /*11d0*/  LOP3.LUT R2, R2, 0xff000000, R3, 0xb8, !PT ;  /* 0xff00000002027812 */ /* 0x008fca00078eb803 */
[----:B------:R3:W-:Y:S01]  /*11e0*/  STS [UR8+0x34], R2 ;  /* 0x00003402ff007988 */ /* 0x0007e20008000808 */
[----:B------:R-:W-:Y:S05]  /*11f0*/  @P2 BRA `(.L_x_41) ;  /* 0x00000000001c2947 */ /* 0x000fea0003800000 */
[----:B---3--:R-:W3:Y:S01]  /*1200*/  LDS R2, [UR8+0x38] ;  /* 0x00003808ff027984 */ /* 0x008ee20008000800 */
[----:B------:R-:W-:-:S05]  /*1210*/  IMAD.MOV.U32 R3, RZ, RZ, 0x7f ;  /* 0x0000007fff037424 */ /* 0x000fca00078e00ff */
[----:B---3--:R-:W-:-:S05]  /*1220*/  LOP3.LUT R2, R2, 0xff, R3, 0xb8, !PT ;  /* 0x000000ff02027812 */ /* 0x008fca00078eb803 */
[----:B------:R3:W-:Y:S02]  /*1230*/  STS [UR8+0x38], R2 ;  /* 0x00003802ff007988 */ /* 0x0007e40008000808 */
.L_x_40:
[----:B------:R-:W-:Y:S05]  /*1240*/  @P2 BREAK.RELIABLE B2 ;  /* 0x0000000000022942 */ /* 0x000fea0003800100 */
[----:B------:R-:W-:Y:S05]  /*1250*/  @P2 BRA `(.L_x_42) ;  /* 0x00000000000c2947 */ /* 0x000fea0003800000 */
[----:B------:R2:W-:Y:S02]  /*1260*/  STS [UR8+0x20], R5 ;  /* 0x00002005ff007988 */ /* 0x0005e40008000808 */
.L_x_41:
[----:B------:R-:W-:Y:S05]  /*1270*/  BSYNC.RELIABLE B2 ;  /* 0x0000000000027941 */ /* 0x000fea0003800100 */
.L_x_39:
[----:B------:R2:W-:Y:S02]  /*1280*/  @!P2 STS [UR8+0x24], R4 ;  /* 0x00002404ff00a988 */ /* 0x0005e40008000808 */
.L_x_42:
[----:B------:R-:W-:Y:S05]  /*1290*/  BSYNC.RECONVERGENT B3 ;  /* 0x0000000000037941 */ /* 0x000fea0003800200 */
.L_x_38:
[----:B------:R-:W-:Y:S05]  /*12a0*/  WARPSYNC.ALL ;  /* 0x0000000000007948 */ /* 0x000fea0003800000 */
[----:B------:R-:W-:Y:S01]  /*12b0*/  NOP ;  /* 0x0000000000007918 */ /* 0x000fe20000000000 */
[----:B------:R-:W-:Y:S04]  /*12c0*/  BSSY.RECONVERGENT B3, `(.L_x_43) ;  /* 0x000000e000037945 */ /* 0x000fe80003800200 */
[----:B------:R-:W-:Y:S05]  /*12d0*/  @P2 BRA `(.L_x_44) ;  /* 0x0000000000302947 */ /* 0x000fea0003800000 */
[----:B------:R-:W2:Y:S02]  /*12e0*/  LDS R3, [UR8+0x34] ;  /* 0x00003408ff037984 */ /* 0x000ea40008000800 */
[----:B--2---:R-:W2:Y:S02]  /*12f0*/  LDC.64 R4, c[0x0][0x3b8] ;  /* 0x0000ee00ff047b82 */ /* 0x004ea40000000a00 */
[----:B---3-5:R-:W3:Y:S01]  /*1300*/  LDS R2, [UR8+0x1c] ;  /* 0x00001c08ff027984 */ /* 0x028ee20008000800 */
[C---:B--2---:R-:W-:Y:S01]  /*1310*/  SHF.L.U64.HI R5, R4.reuse, 0x1, R5 ;  /* 0x0000000104057819 */ /* 0x044fe20000010205 */
[----:B------:R-:W-:-:S03]  /*1320*/  IMAD.SHL.U32 R4, R4, 0x2, RZ ;  /* 0x0000000204047824 */ /* 0x000fc600078e00ff */
[--C-:B------:R-:W-:Y:S02]  /*1330*/  SHF.R.U32.HI R7, RZ, 0x4, R5.reuse ;  /* 0x00000004ff077819 */ /* 0x100fe40000011605 */
[----:B------:R-:W-:-:S05]  /*1340*/  SHF.R.U64 R4, R4, 0x4, R5 ;  /* 0x0000000404047819 */ /* 0x000fca0000001205 */
[----:B------:R2:W-:Y:S01]  /*1350*/  STS [UR8+0xc], R4 ;  /* 0x00000c04ff007988 */ /* 0x0005e20008000808 */
[----:B------:R-:W-:Y:S02]  /*1360*/  LOP3.LUT R3, R3, 0x7, RZ, 0xb8, !PT ;  /* 0x0000000703037812 */ /* 0x000fe400078eb8ff */
[----:B---3--:R-:W-:-:S03]  /*1370*/  LOP3.LUT R2, R2, 0xf, R7, 0xb8, !PT ;  /* 0x0000000f02027812 */ /* 0x008fc600078eb807 */
[----:B------:R2:W-:Y:S04]  /*1380*/  STS [UR8+0x34], R3 ;  /* 0x00003403ff007988 */ /* 0x0005e80008000808 */
[----:B------:R2:W-:Y:S02]  /*1390*/  STS [UR8+0x1c], R2 ;  /* 0x00001c02ff007988 */ /* 0x0005e40008000808 */
.L_x_44:
[----:B------:R-:W-:Y:S05]  /*13a0*/  BSYNC.RECONVERGENT B3 ;  /* 0x0000000000037941 */ /* 0x000fea0003800200 */
.L_x_43:
[----:B------:R-:W-:Y:S04]  /*13b0*/  BSSY.RECONVERGENT B4, `(.L_x_45) ;  /* 0x000001a000047945 */ /* 0x000fe80003800200 */
[----:B------:R-:W-:Y:S04]  /*13c0*/  BSSY.RELIABLE B3, `(.L_x_46) ;  /* 0x0000015000037945 */ /* 0x000fe80003800100 */
[----:B------:R-:W-:Y:S05]  /*13d0*/  @P2 BRA `(.L_x_47) ;  /* 0x0000000000202947 */ /* 0x000fea0003800000 */
[----:B--23-5:R-:W2:Y:S02]  /*13e0*/  LDS R2, [UR8+0x34] ;  /* 0x00003408ff027984 */ /* 0x02cea40008000800 */
[----:B--2---:R-:W-:-:S05]  /*13f0*/  LOP3.LUT R2, R2, 0x38, RZ, 0xb8, !PT ;  /* 0x0000003802027812 */ /* 0x004fca00078eb8ff */
[----:B------:R2:W-:Y:S01]  /*1400*/  STS [UR8+0x34], R2 ;  /* 0x00003402ff007988 */ /* 0x0005e20008000808 */
[----:B------:R-:W-:Y:S05]  /*1410*/  @P2 BRA `(.L_x_48) ;  /* 0x0000000000202947 */ /* 0x000fea0003800000 */
[----:B--2---:R-:W2:Y:S01]  /*1420*/  LDS R2, [UR8+0x8] ;  /* 0x00000808ff027984 */ /* 0x004ea20008000800 */
[----:B------:R-:W-:-:S05]  /*1430*/  IMAD.MOV.U32 R3, RZ, RZ, 0x780 ;  /* 0x00000780ff037424 */ /* 0x000fca00078e00ff */
[----:B--2---:R-:W-:-:S05]  /*1440*/  LOP3.LUT R2, R2, 0x500, R3, 0xd8, !PT ;  /* 0x0000050002027812 */ /* 0x004fca00078ed803 */
[----:B------:R2:W-:Y:S02]  /*1450*/  STS [UR8+0x8], R2 ;  /* 0x00000802ff007988 */ /* 0x0005e40008000808 */
.L_x_47:
[----:B------:R-:W-:Y:S05]  /*1460*/  @P2 BRA `(.L_x_49) ;  /* 0x0000000000282947 */ /* 0x000fea0003800000 */
[----:B--23-5:R-:W2:Y:S02]  /*1470*/  LDS R2, [UR8+0x8] ;  /* 0x00000808ff027984 */ /* 0x02cea40008000800 */
[----:B--2---:R-:W-:-:S05]  /*1480*/  LOP3.LUT R2, R2, 0x1800, RZ, 0xb8, !PT ;  /* 0x0000180002027812 */ /* 0x004fca00078eb8ff */
[----:B------:R3:W-:Y:S02]  /*1490*/  STS [UR8+0x8], R2 ;  /* 0x00000802ff007988 */ /* 0x0007e40008000808 */
.L_x_48:
[----:B------:R-:W-:Y:S05]  /*14a0*/  @P2 BREAK.RELIABLE B3 ;  /* 0x0000000000032942 */ /* 0x000fea0003800100 */
[----:B------:R-:W-:Y:S05]  /*14b0*/  @P2 BRA `(.L_x_50) ;  /* 0x0000000000242947 */ /* 0x000fea0003800000 */
[----:B--23--:R-:W2:Y:S01]  /*14c0*/  LDS R2, [UR8+0x8] ;  /* 0x00000808ff027984 */ /* 0x00cea20008000800 */
[----:B------:R-:W-:-:S05]  /*14d0*/  IMAD.MOV.U32 R3, RZ, RZ, 0x6000 ;  /* 0x00006000ff037424 */ /* 0x000fca00078e00ff */
[----:B--2---:R-:W-:-:S04]  /*14e0*/  LOP3.LUT R2, R2, 0x6000, R3, 0xd8, !PT ;  /* 0x0000600002027812 */ /* 0x004fc800078ed803 */
[----:B------:R-:W-:-:S05]  /*14f0*/  LOP3.LUT R2, R2, 0x400000, RZ, 0xb8, !PT ;  /* 0x0040000002027812 */ /* 0x000fca00078eb8ff */
[----:B------:R2:W-:Y:S02]  /*1500*/  STS [UR8+0x8], R2 ;  /* 0x00000802ff007988 */ /* 0x0005e40008000808 */
.L_x_49:
[----:B------:R-:W-:Y:S05]  /*1510*/  BSYNC.RELIABLE B3 ;  /* 0x0000000000037941 */ /* 0x000fea0003800100 */
.L_x_46:
[----:B--23-5:R-:W2:Y:S02]  /*1520*/  @!P2 LDS R2, [UR8+0x8] ;  /* 0x00000808ff02a984 */ /* 0x02cea40008000800 */
[----:B--2---:R-:W-:-:S05]  /*1530*/  @!P2 LOP3.LUT R2, R2, 0x8000, RZ, 0xb8, !PT ;  /* 0x000080000202a812 */ /* 0x004fca00078eb8ff */
[----:B------:R5:W-:Y:S02]  /*1540*/  @!P2 STS [UR8+0x8], R2 ;  /* 0x00000802ff00a988 */ /* 0x000be40008000808 */
.L_x_50:
[----:B------:R-:W-:Y:S05]  /*1550*/  BSYNC.RECONVERGENT B4 ;  /* 0x0000000000047941 */ /* 0x000fea0003800200 */
.L_x_45:
[----:B------:R-:W-:Y:S05]  /*1560*/  WARPSYNC.ALL ;  /* 0x0000000000007948 */ /* 0x000fea0003800000 */
[----:B------:R-:W-:Y:S01]  /*1570*/  NOP ;  /* 0x0000000000007918 */ /* 0x000fe20000000000 */
[----:B------:R-:W-:-:S04]  /*1580*/  UIADD3 UR4, UPT, UPT, UR4, 0x100, URZ ;  /* 0x0000010004047890 */ /* 0x000fc8000fffe0ff */
[----:B------:R-:W-:-:S04]  /*1590*/  UIADD3 UR10, UP0, UPT, UR4, UR10, URZ ;  /* 0x0000000a040a7290 */ /* 0x000fc8000ff1e0ff */
[----:B------:R-:W-:Y:S01]  /*15a0*/  ULEA.HI.X.SX32 UR11, UR4, UR11, 0x1, UP0 ;  /* 0x0000000b040b7291 */ /* 0x000fe200080f0eff */
[----:B------:R-:W-:Y:S11]  /*15b0*/  @P0 BRA `(.L_x_51) ;  /* 0x0000000000300947 */ /* 0x000ff60003800000 */
[----:B--23-5:R-:W2:Y:S01]  /*15c0*/  S2R R2, SR_LANEID ;  /* 0x0000000000027919 */ /* 0x02cea20000000000 */
[----:B------:R-:W-:Y:S05]  /*15d0*/  WARPSYNC.ALL ;  /* 0x0000000000007948 */ /* 0x000fea0003800000 */
[----:B------:R-:W-:Y:S01]  /*15e0*/  NOP ;  /* 0x0000000000007918 */ /* 0x000fe20000000000 */
[----:B--2---:R-:W-:-:S05]  /*15f0*/  IMAD.SHL.U32 R4, R2, 0x4, RZ ;  /* 0x0000000402047824 */ /* 0x004fca00078e00ff */
[----:B------:R-:W2:Y:S01]  /*1600*/  LDS R5, [R4+UR8] ;  /* 0x0000000804057984 */ /* 0x000ea20008000800 */
[----:B------:R-:W-:-:S05]  /*1610*/  IADD3 R2, P3, PT, R4, UR10, RZ ;  /* 0x0000000a04027c10 */ /* 0x000fca000ff7e0ff */
[----:B------:R-:W-:-:S05]  /*1620*/  IMAD.X R3, RZ, RZ, UR11, P3 ;  /* 0x0000000bff037e24 */ /* 0x000fca00098e06ff */
[----:B--2---:R2:W3:Y:S01]  /*1630*/  ATOMG.E.EXCH.STRONG.GPU PT, RZ, [R2], R5 ;  /* 0x0000000502ff73a8 */ /* 0x0044e200041ee100 */
[----:B------:R-:W-:-:S04]  /*1640*/  DEPBAR {5,4,3,2,1,0} ;  /* 0x0000003f0000791a */ /* 0x000fc80000000000 */
[----:B------:R-:W5:Y:S02]  /*1650*/  CCTL.E.C.LDCU.IV.DEEP [UR10] ;  /* 0x000000000a007540 */ /* 0x000f640009c08000 */
[----:B-----5:R2:W-:Y:S01]  /*1660*/  UTMACCTL.IV [UR10] ;  /* 0x000000000a0079b9 */ /* 0x0205e20008000000 */
[----:B------:R-:W-:Y:S01]  /*1670*/  NOP ;  /* 0x0000000000007918 */ /* 0x000fe20000000000 */
.L_x_51:
[----:B------:R-:W-:Y:S05]  /*1680*/  @P0 BRA `(.L_x_52) ;  /* 0x00000000000c0947 */ /* 0x000fea0003800000 */
[----:B------:R0:W-:Y:S01]  /*1690*/  UTMACMDFLUSH ;  /* 0x00000000000079b7 */ /* 0x0001e20000000000 */
[----:B------:R-:W-:Y:S05]  /*16a0*/  @P0 BRA `(.L_x_52) ;  /* 0x0000000000040947 */ /* 0x000fea0003800000 */
[----:B------:R-:W-:-:S04]  /*16b0*/  DEPBAR.LE SB0, 0x0 ;  /* 0x000080000000791a */ /* 0x000fc80000000000 */
.L_x_52:
[----:B------:R-:W-:Y:S05]  /*16c0*/  WARPSYNC.ALL ;  /* 0x0000000000007948 */ /* 0x000fea0003800000 */
[----:B------:R-:W-:Y:S01]  /*16d0*/  NOP ;  /* 0x0000000000007918 */ /* 0x000fe20000000000 */
[----:B---3--:R-:W-:Y:S01]  /*16e0*/  BAR.SYNC.DEFER_BLOCKING 0x0 ;  /* 0x0000000000007b1d */ /* 0x008fe20000010000 */
[----:B--2--5:R-:W-:Y:S01]  /*16f0*/  SHF.R.U32.HI R2, RZ, 0x5, R0 ;  /* 0x00000005ff027819 */ /* 0x024fe20000011600 */
[----:B------:R-:W-:Y:S01]  /*1700*/  USHF.L.U32 UR12, UR12, 0x8, URZ ;  /* 0x000000080c0c7899 */ /* 0x000fe200080006ff */
[----:B------:R-:W-:Y:S02]  /*1710*/  ISETP.GE.AND P0, PT, R13, 0x1, PT ;  /* 0x000000010d00780c */ /* 0x000fe40003f06270 */
[----:B------:R-:W-:Y:S01]  /*1720*/  R2UR UR9, R2 ;  /* 0x00000000020972ca */ /* 0x000fe200000e0000 */
[----:B------:R-:W-:Y:S01]  /*1730*/  VOTEU.ALL UP0, P2 ;  /* 0x0000000000ff7886 */ /* 0x000fe20001000000 */
[----:B------:R-:W-:Y:S01]  /*1740*/  UMOV UR4, 0x1 ;  /* 0x0000000100047882 */ /* 0x000fe20000000000 */
[----:B------:R-:W-:Y:S01]  /*1750*/  VOTEU.ALL UP1, P2 ;  /* 0x0000000000ff7886 */ /* 0x000fe20001020000 */
[----:B------:R-:W-:Y:S02]  /*1760*/  BSSY.RECONVERGENT B4, `(.L_x_53) ;  /* 0x000001a000047945 */ /* 0x000fe40003800200 */
[----:B------:R-:W-:-:S04]  /*1770*/  @!UP0 UIADD3 UR6, UPT, UPT, -UR4, 0x100000, URZ ;  /* 0x0010000004068890 */ /* 0x000fc8000fffe1ff */
[----:B------:R-:W-:Y:S02]  /*1780*/  @!UP0 USHF.L.U32 UR7, UR6, 0xb, URZ ;  /* 0x0000000b06078899 */ /* 0x000fe400080006ff */
[----:B------:R-:W-:Y:S02]  /*1790*/  @!UP0 USHF.L.U32 UR6, UR6, 0x1, URZ ;  /* 0x0000000106068899 */ /* 0x000fe400080006ff */
[----:B------:R-:W-:-:S04]  /*17a0*/  @!UP0 UIADD3 UR4, UPT, UPT, -UR4, 0x100000, URZ ;  /* 0x0010000004048890 */ /* 0x000fc8000fffe1ff */
[----:B------:R-:W-:Y:S02]  /*17b0*/  @!UP0 USHF.L.U32 UR5, UR4, 0xb, URZ ;  /* 0x0000000b04058899 */ /* 0x000fe400080006ff */
[----:B------:R-:W-:Y:S01]  /*17c0*/  @!UP0 USHF.L.U32 UR4, UR4, 0x1, URZ ;  /* 0x0000000104048899 */ /* 0x000fe200080006ff */
[----:B------:R-:W-:Y:S01]  /*17d0*/  VOTEU.ALL UP0, P2 ;  /* 0x0000000000ff7886 */ /* 0x000fe20001000000 */
[----:B------:R-:W2:Y:S04]  /*17e0*/  FENCE.VIEW.ASYNC.S ;  /* 0x00000000000073c6 */ /* 0x000ea80000000000 */
[----:B--2---:R2:W3:Y:S02]  /*17f0*/  @!UP0 SYNCS.EXCH.64 URZ, [UR8+0x18000], UR6 ;  /* 0x0180000608ff85b2 */ /* 0x0044e40008000100 */
[----:B--2---:R-:W-:-:S02]  /*1800*/  UIADD3 UR6, UPT, UPT, UR8, 0x18010, URZ ;  /* 0x0001801008067890 */ /* 0x004fc4000fffe0ff */
[----:B------:R-:W-:Y:S02]  /*1810*/  USHF.L.U32 UR7, UR13, 0x7, URZ ;  /* 0x000000070d077899 */ /* 0x000fe400080006ff */
[----:B------:R2:W3:Y:S02]  /*1820*/  @!UP1 SYNCS.EXCH.64 URZ, [UR8+0x18010], UR4 ;  /* 0x0180100408ff95b2 */ /* 0x0004e40008000100 */
[----:B---3--:R-:W-:Y:S06]  /*1830*/  BAR.SYNC.DEFER_BLOCKING 0x0 ;  /* 0x0000000000007b1d */ /* 0x008fec0000010000 */
[----:B------:R-:W-:Y:S05]  /*1840*/  @P2 BRA `(.L_x_54) ;  /* 0x00000000002c2947 */ /* 0x000fea0003800000 */
[----:B--2---:R-:W-:Y:S02]  /*1850*/  UMOV UR4, 0x1 ;  /* 0x0000000100047882 */ /* 0x004fe40000000000 */
[----:B------:R-:W-:-:S04]  /*1860*/  UIADD3 UR14, UPT, UPT, -UR4, 0x100000, URZ ;  /* 0x00100000040e7890 */ /* 0x000fc8000fffe1ff */
[----:B------:R-:W-:Y:S02]  /*1870*/  USHF.L.U32 UR15, UR14, 0xb, URZ ;  /* 0x0000000b0e0f7899 */ /* 0x000fe400080006ff */
[----:B------:R-:W-:Y:S02]  /*1880*/  USHF.L.U32 UR14, UR14, 0x1, URZ ;  /* 0x000000010e0e7899 */ /* 0x000fe400080006ff */
[----:B------:R-:W-:-:S04]  /*1890*/  UIADD3 UR4, UPT, UPT, -UR4, 0x100000, URZ ;  /* 0x0010000004047890 */ /* 0x000fc8000fffe1ff */
[----:B------:R-:W-:Y:S02]  /*18a0*/  USHF.L.U32 UR5, UR4, 0xb, URZ ;  /* 0x0000000b04057899 */ /* 0x000fe400080006ff */
[----:B------:R-:W-:Y:S01]  /*18b0*/  USHF.L.U32 UR4, UR4, 0x1, URZ ;  /* 0x0000000104047899 */ /* 0x000fe200080006ff */
[----:B------:R-:W2:Y:S03]  /*18c0*/  FENCE.VIEW.ASYNC.S ;  /* 0x00000000000073c6 */ /* 0x000ea60000000000 */
[----:B--2---:R3:W5:Y:S08]  /*18d0*/  SYNCS.EXCH.64 URZ, [UR8+0x18008], UR14 ;  /* 0x0180080e08ff75b2 */ /* 0x0047700008000100 */
[----:B------:R3:W2:Y:S02]  /*18e0*/  SYNCS.EXCH.64 URZ, [UR8+0x18018], UR4 ;  /* 0x0180180408ff75b2 */ /* 0x0006a40008000100 */
[----:B---3--:R-:W-:Y:S01]  /*18f0*/  NOP ;  /* 0x0000000000007918 */ /* 0x008fe20000000000 */
.L_x_54:
[----:B--2---:R-:W-:Y:S05]  /*1900*/  BSYNC.RECONVERGENT B4 ;  /* 0x0000000000047941 */ /* 0x004fea0003800200 */
.L_x_53:
[----:B------:R-:W-:Y:S05]  /*1910*/  @!P0 BRA `(.L_x_55) ;  /* 0x0000000800688947 */ /* 0x000fea0003800000 */
[----:B-----5:R-:W-:Y:S01]  /*1920*/  BAR.SYNC.DEFER_BLOCKING 0x0 ;  /* 0x0000000000007b1d */ /* 0x020fe20000010000 */
[----:B------:R-:W-:Y:S01]  /*1930*/  @!P2 IMAD.MOV.U32 R2, RZ, RZ, 0xc000 ;  /* 0x0000c000ff02a424 */ /* 0x000fe200078e00ff */
[----:B------:R-:W-:Y:S01]  /*1940*/  ELECT P0, URZ, PT ;  /* 0x0000000000ff782f */ /* 0x000fe20003800000 */
[----:B------:R-:W-:-:S03]  /*1950*/  UIADD3 UR16, UPT, UPT, UR8, 0x10000, URZ ;  /* 0x0001000008107890 */ /* 0x000fc6000fffe0ff */
[----:B------:R-:W-:Y:S01]  /*1960*/  ISETP.LT.U32.AND P0, PT, R10, 0x20, P0 ;  /* 0x000000200a00780c */ /* 0x000fe20000701070 */
[----:B------:R-:W-:Y:S01]  /*1970*/  UIADD3 UR17, UPT, UPT, UR8, 0x18000, URZ ;  /* 0x0001800008117890 */ /* 0x000fe2000fffe0ff */
[----:B------:R-:W-:Y:S01]  /*1980*/  UMOV UR18, URZ ;  /* 0x000000ff00127c82 */ /* 0x000fe20008000000 */
[----:B------:R-:W-:Y:S01]  /*1990*/  UMOV UR19, UR7 ;  /* 0x0000000700137c82 */ /* 0x000fe20008000000 */
[----:B------:R-:W-:Y:S01]  /*19a0*/  ULOP3.LUT UR4, UR9, 0x3, URZ, 0xc0, !UPT ;  /* 0x0000000309047892 */ /* 0x000fe2000f8ec0ff */
[----:B------:R-:W-:-:S03]  /*19b0*/  UMOV UR31, UR18 ;  /* 0x00000012001f7c82 */ /* 0x000fc60008000000 */
[----:B------:R-:W-:Y:S01]  /*19c0*/  UMOV UR29, UR17 ;  /* 0x00000011001d7c82 */ /* 0x000fe20008000000 */
[----:B------:R-:W-:Y:S02]  /*19d0*/  ULEA UR28, UR4, UR8, 0xd ;  /* 0x00000008041c7291 */ /* 0x000fe4000f8e68ff */
[----:B------:R-:W-:Y:S02]  /*19e0*/  ULEA UR30, UR4, UR12, 0x6 ;  /* 0x0000000c041e7291 */ /* 0x000fe4000f8e30ff */
[----:B------:R-:W-:Y:S01]  /*19f0*/  VOTEU.ANY UP0, P0 ;  /* 0x0000000000ff7886 */ /* 0x000fe20000000100 */
[----:B------:R2:W-:Y:S01]  /*1a00*/  @!P2 SYNCS.ARRIVE.TRANS64 RZ, [UR8+0x18000], R2 ;  /* 0x01800002ffffa9a7 */ /* 0x0005e20008000008 */
[----:B------:R-:W-:Y:S06]  /*1a10*/  BAR.SYNC.DEFER_BLOCKING 0x0 ;  /* 0x0000000000007b1d */ /* 0x000fec0000010000 */
[----:B------:R2:W-:Y:S01]  /*1a20*/  @UP0 UTMALDG.2D [UR16], [UR20] ;  /* 0x00000010140005b4 */ /* 0x0005e20008008000 */
[----:B------:R-:W-:Y:S01]  /*1a30*/  UISETP.NE.U32.AND UP0, UPT, UR9, URZ, UPT ;  /* 0x000000ff0900728c */ /* 0x000fe2000bf05070 */
[----:B------:R3:W-:Y:S06]  /*1a40*/  MEMBAR.ALL.CTA ;  /* 0x0000000000007992 */ /* 0x0007ec0000008000 */
[----:B---3--:R-:W3:Y:S02]  /*1a50*/  FENCE.VIEW.ASYNC.S ;  /* 0x00000000000073c6 */ /* 0x008ee40000000000 */
[----:B---3--:R-:W-:Y:S06]  /*1a60*/  BAR.SYNC.DEFER_BLOCKING 0x0 ;  /* 0x0000000000007b1d */ /* 0x008fec0000010000 */
[----:B------:R2:W-:Y:S02]  /*1a70*/  UTMALDG.2D [UR28], [UR22] ;  /* 0x0000001c160075b4 */ /* 0x0005e40008008000 */
[----:B------:R-:W-:Y:S06]  /*1a80*/  BAR.SYNC.DEFER_BLOCKING 0x0 ;  /* 0x0000000000007b1d */ /* 0x000fec0000010000 */
[----:B------:R-:W3:Y:S02]  /*1a90*/  SYNCS.PHASECHK.TRANS64.TRYWAIT P0, [UR8+0x18000], RZ ;  /* 0x018000ffff0075a7 */ /* 0x000ee40008001108 */
[----:B--23--:R-:W-:Y:S05]  /*1aa0*/  @!P0 BRA `(.L_x_56) ;  /* 0x0000001400d88947 */ /* 0x00cfea0003800000 */
.L_x_70:
[----:B------:R-:W-:Y:S05]  /*1ab0*/  BRA.U UP0, `(.L_x_57) ;  /* 0x0000000100787547 */ /* 0x000fea000b800000 */
[----:B------:R-:W-:Y:S02]  /*1ac0*/  USHF.R.U32.HI UR14, URZ, 0x4, UR16 ;  /* 0x00000004ff0e7899 */ /* 0x000fe40008011610 */
[----:B------:R-:W-:Y:S02]  /*1ad0*/  USHF.R.U32.HI UR13, URZ, 0x4, UR8 ;  /* 0x00000004ff0d7899 */ /* 0x000fe40008011608 */
[----:B------:R-:W-:Y:S02]  /*1ae0*/  USGXT.U32 UR14, UR14, 0xe ;  /* 0x0000000e0e0e789a */ /* 0x000fe40008000000 */
[----:B------:R-:W-:Y:S02]  /*1af0*/  USGXT.U32 UR13, UR13, 0xe ;  /* 0x0000000e0d0d789a */ /* 0x000fe40008000000 */
[----:B------:R-:W-:Y:S02]  /*1b00*/  UIADD3 UR32, UP0, UPT, UR14, 0x2, URZ ;  /* 0x000000020e207890 */ /* 0x000fe4000ff1e0ff */
[----:B------:R-:W-:Y:S01]  /*1b10*/  UIADD3 UR30, UP1, UPT, UR13, 0x2000080, URZ ;  /* 0x020000800d1e7890 */ /* 0x000fe2000ff3e0ff */
[----:B------:R-:W-:Y:S01]  /*1b20*/  UMOV UR4, URZ ;  /* 0x000000ff00047c82 */ /* 0x000fe20008000000 */
[----:B------:R-:W-:Y:S01]  /*1b30*/  UMOV UR5, URZ ;  /* 0x000000ff00057c82 */ /* 0x000fe20008000000 */
[----:B------:R-:W-:-:S02]  /*1b40*/  UIADD3.X UR33, UPT, UPT, UR4, 0x40004040, URZ, UP0, !UPT ;  /* 0x4000404004217890 */ /* 0x000fc400087fe4ff */
[----:B------:R-:W-:Y:S02]  /*1b50*/  UIADD3.X UR31, UPT, UPT, UR5, 0x40004040, URZ, UP1, !UPT ;  /* 0x40004040051f7890 */ /* 0x000fe40008ffe4ff */
[----:B------:R-:W-:Y:S02]  /*1b60*/  ULOP3.LUT UR4, UR13, 0x2000000, URZ, 0xfc, !UPT ;  /* 0x020000000d047892 */ /* 0x000fe4000f8efcff */
[----:B------:R-:W-:Y:S02]  /*1b70*/  UIADD3.64 UR16, UPT, UPT, UR32, 0x2, URZ ;  /* 0x0000000220107897 */ /* 0x000fe4000fffe0ff */
[----:B------:R-:W-:Y:S02]  /*1b80*/  UIADD3.64 UR18, UPT, UPT, UR30, 0x80, URZ ;  /* 0x000000801e127897 */ /* 0x000fe4000fffe0ff */
[----:B------:R-:W-:Y:S02]  /*1b90*/  UIADD3.64 UR26, UPT, UPT, UR32, 0x4, URZ ;  /* 0x00000004201a7897 */ /* 0x000fe4000fffe0ff */
[----:B------:R-:W-:Y:S01]  /*1ba0*/  UIADD3.64 UR28, UPT, UPT, UR30, 0x100, URZ ;  /* 0x000001001e1c7897 */ /* 0x000fe2000fffe0ff */
[----:B------:R-:W-:Y:S01]  /*1bb0*/  UMOV UR34, 0x0 ;  /* 0x0000000000227882 */ /* 0x000fe20000000000 */
[----:B------:R-:W-:Y:S01]  /*1bc0*/  UMOV UR35, 0x8410490 ;  /* 0x0841049000237882 */ /* 0x000fe20000000000 */
[----:B------:R-:W-:Y:S01]  /*1bd0*/  UMOV UR15, 0x40004040 ;  /* 0x40004040000f7882 */ /* 0x000fe20000000000 */
[----:B------:R-:W-:Y:S01]  /*1be0*/  UMOV UR5, 0x40004040 ;  /* 0x4000404000057882 */ /* 0x000fe20000000000 */
[----:B------:R-:W-:Y:S01]  /*1bf0*/  UMOV UR36, 0x0 ;  /* 0x0000000000247882 */ /* 0x000fe20000000000 */
[----:B------:R-:W-:Y:S01]  /*1c00*/  UMOV UR37, 0x8410490 ;  /* 0x0841049000257882 */ /* 0x000fe20000000000 */
[----:B------:R-:W-:Y:S01]  /*1c10*/  UMOV UR38, 0x0 ;  /* 0x0000000000267882 */ /* 0x000fe20000000000 */
[----:B------:R-:W-:Y:S01]  /*1c20*/  UMOV UR39, 0x8410490 ;  /* 0x0841049000277882 */ /* 0x000fe20000000000 */
[----:B------:R2:W-:Y:S01]  /*1c30*/  UTCHMMA gdesc[UR14], gdesc[UR4], tmem[UR24], tmem[UR34], idesc[UR35], !UPT ;  /* 0x00ff22040e0075ea */ /* 0x0005e2000f800018 */
[----:B------:R-:W-:Y:S01]  /*1c40*/  UMOV UR40, 0x0 ;  /* 0x0000000000287882 */ /* 0x000fe20000000000 */
[----:B------:R-:W-:Y:S01]  /*1c50*/  UMOV UR41, 0x8410490 ;  /* 0x0841049000297882 */ /* 0x000fe20000000000 */
[----:B------:R2:W-:Y:S01]  /*1c60*/  UTCHMMA gdesc[UR32], gdesc[UR30], tmem[UR24], tmem[UR36], idesc[UR37], UPT ;  /* 0x00ff241e200075ea */ /* 0x0005e2000b800018 */
[----:B------:R2:W-:Y:S01]  /*1c70*/  UTCHMMA gdesc[UR16], gdesc[UR18], tmem[UR24], tmem[UR38], idesc[UR39], UPT ;  /* 0x00ff2612100075ea */ /* 0x0005e2000b800018 */
[----:B------:R2:W-:Y:S01]  /*1c80*/  UTCHMMA gdesc[UR26], gdesc[UR28], tmem[UR24], tmem[UR40], idesc[UR41], UPT ;  /* 0x00ff281c1a0075ea */ /* 0x0005e2000b800018 */
[----:B------:R-:W-:Y:S01]  /*1c90*/  NOP ;  /* 0x0000000000007918 */ /* 0x000fe20000000000 */
.L_x_57:
[----:B------:R-:W-:Y:S01]  /*1ca0*/  ELECT P0, URZ, PT ;  /* 0x0000000000ff782f */ /* 0x000fe20003800000 */
[----:B--2---:R-:W-:Y:S01]  /*1cb0*/  UMOV UR4, UR6 ;  /* 0x0000000600047c82 */ /* 0x004fe20008000000 */
[----:B------:R-:W-:Y:S02]  /*1cc0*/  UMOV UR5, URZ ;  /* 0x000000ff00057c82 */ /* 0x000fe40008000000 */
[----:B------:R-:W-:-:S13]  /*1cd0*/  ISETP.LT.U32.AND P0, PT, R10, 0x20, P0 ;  /* 0x000000200a00780c */ /* 0x000fda0000701070 */
[----:B------:R-:W-:Y:S01]  /*1ce0*/  VOTEU.ANY UP0, P0 ;  /* 0x0000000000ff7886 */ /* 0x000fe20000000100 */
[----:B------:R-:W-:Y:S01]  /*1cf0*/  VOTEU.ANY UP1, P0 ;  /* 0x0000000000ff7886 */ /* 0x000fe20000020100 */
[----:B------:R-:W-:-:S03]  /*1d00*/  ISETP.GE.U32.AND P0, PT, R13, 0x41, PT ;  /* 0x000000410d00780c */ /* 0x000fc60003f06070 */
[----:B------:R-:W-:Y:S02]  /*1d10*/  @UP0 UMOV UR4, UR4 ;  /* 0x0000000400040c82 */ /* 0x000fe40008000000 */
[----:B------:R2:W-:Y:S01]  /*1d20*/  @UP1 UTCBAR [UR4], URZ ;  /* 0x000000ff040013e9 */ /* 0x0005e200080000ff */
[----:B------:R-:W-:Y:S06]  /*1d30*/  BAR.SYNC.DEFER_BLOCKING 0x0 ;  /* 0x0000000000007b1d */ /* 0x000fec0000010000 */
[----:B------:R-:W3:Y:S02]  /*1d40*/  SYNCS.PHASECHK.TRANS64.TRYWAIT P3, [UR8+0x18010], RZ ;  /* 0x018010ffff0075a7 */ /* 0x000ee40008061108 */
[----:B--23--:R-:W-:Y:S05]  /*1d50*/  @!P3 BRA `(.L_x_58) ;  /* 0x000000140038b947 */ /* 0x00cfea0003800000 */
.L_x_71:
[----:B------:R-:W-:Y:S01]  /*1d60*/  IMAD.MOV.U32 R2, RZ, RZ, RZ ;  /* 0x000000ffff027224 */ /* 0x000fe200078e00ff */
[----:B------:R-:W-:Y:S06]  /*1d70*/  @!P0 BRA `(.L_x_55) ;  /* 0x0000000400508947 */ /* 0x000fec0003800000 */
[----:B------:R-:W2:Y:S01]  /*1d80*/  LDCU UR25, c[0x0][0x3a0] ;  /* 0x00007400ff1977ac */ /* 0x000ea20008000800 */
[----:B------:R-:W-:Y:S01]  /*1d90*/  UMOV UR13, 0x1 ;  /* 0x00000001000d7882 */ /* 0x000fe20000000000 */
[----:B------:R-:W-:-:S05]  /*1da0*/  UMOV UR6, 0x40 ;  /* 0x0000004000067882 */ /* 0x000fca0000000000 */
.L_x_62:
[----:B------:R-:W-:Y:S01]  /*1db0*/  BAR.SYNC.DEFER_BLOCKING 0x0 ;  /* 0x0000000000007b1d */ /* 0x000fe20000010000 */
[----:B------:R-:W-:Y:S01]  /*1dc0*/  ULEA UR17, UR13, UR8, 0x3 ;  /* 0x000000080d117291 */ /* 0x000fe2000f8e18ff */
[----:B------:R-:W-:Y:S01]  /*1dd0*/  @!P2 IMAD.MOV.U32 R3, RZ, RZ, 0xc000 ;  /* 0x0000c000ff03a424 */ /* 0x000fe200078e00ff */
[----:B------:R-:W-:Y:S01]  /*1de0*/  ELECT P0, URZ, PT ;  /* 0x0000000000ff782f */ /* 0x000fe20003800000 */
[----:B------:R-:W-:-:S03]  /*1df0*/  ULEA UR4, UR13, UR8, 0xe ;  /* 0x000000080d047291 */ /* 0x000fc6000f8e70ff */
[----:B------:R-:W-:Y:S01]  /*1e00*/  ISETP.LT.U32.AND P0, PT, R10, 0x20, P0 ;  /* 0x000000200a00780c */ /* 0x000fe20000701070 */
[----:B------:R-:W-:Y:S02]  /*1e10*/  UIADD3 UR5, UPT, UPT, UR17, 0x18000, URZ ;  /* 0x0001800011057890 */ /* 0x000fe4000fffe0ff */
[----:B------:R-:W-:Y:S02]  /*1e20*/  UIADD3 UR4, UPT, UPT, UR4, 0x10000, URZ ;  /* 0x0001000004047890 */ /* 0x000fe4000fffe0ff */
[----:B------:R-:W-:Y:S02]  /*1e30*/  ULEA UR14, UR13, UR8, 0xf ;  /* 0x000000080d0e7291 */ /* 0x000fe4000f8e78ff */
[----:B------:R-:W-:Y:S01]  /*1e40*/  ULOP3.LUT UR15, UR9, 0x3, URZ, 0xc0, !UPT ;  /* 0x00000003090f7892 */ /* 0x000fe2000f8ec0ff */
[----:B------:R-:W-:Y:S01]  /*1e50*/  UMOV UR31, UR6 ;  /* 0x00000006001f7c82 */ /* 0x000fe20008000000 */
[----:B------:R-:W-:Y:S02]  /*1e60*/  UMOV UR29, UR5 ;  /* 0x00000005001d7c82 */ /* 0x000fe40008000000 */
[----:B------:R-:W-:-:S02]  /*1e70*/  ULEA UR28, UR15, UR14, 0xd ;  /* 0x0000000e0f1c7291 */ /* 0x000fc4000f8e68ff */
[----:B------:R-:W-:Y:S01]  /*1e80*/  VOTEU.ANY UP0, P0 ;  /* 0x0000000000ff7886 */ /* 0x000fe20000000100 */
[----:B------:R-:W-:Y:S01]  /*1e90*/  ULEA UR30, UR15, UR12, 0x6 ;  /* 0x0000000c0f1e7291 */ /* 0x000fe2000f8e30ff */
[----:B------:R3:W-:Y:S01]  /*1ea0*/  @!P2 SYNCS.ARRIVE.TRANS64 RZ, [UR17+0x18000], R3 ;  /* 0x01800003ffffa9a7 */ /* 0x0007e20008000011 */
[----:B------:R-:W-:Y:S01]  /*1eb0*/  BAR.SYNC.DEFER_BLOCKING 0x0 ;  /* 0x0000000000007b1d */ /* 0x000fe20000010000 */
[----:B---3--:R-:W-:-:S05]  /*1ec0*/  IMAD.U32 R3, R2, -0x80000000, RZ ;  /* 0x8000000002037824 */ /* 0x008fca00078e00ff */
[----:B------:R3:W-:Y:S01]  /*1ed0*/  @UP0 UTMALDG.2D [UR4], [UR20] ;  /* 0x00000004140005b4 */ /* 0x0007e20008008000 */
[----:B------:R-:W-:Y:S01]  /*1ee0*/  UISETP.NE.U32.AND UP0, UPT, UR9, URZ, UPT ;  /* 0x000000ff0900728c */ /* 0x000fe2000bf05070 */
[----:B------:R5:W-:Y:S06]  /*1ef0*/  MEMBAR.ALL.CTA ;  /* 0x0000000000007992 */ /* 0x000bec0000008000 */
[----:B-----5:R-:W5:Y:S02]  /*1f00*/  FENCE.VIEW.ASYNC.S ;  /* 0x00000000000073c6 */ /* 0x020f640000000000 */
[----:B-----5:R-:W-:Y:S06]  /*1f10*/  BAR.SYNC.DEFER_BLOCKING 0x0 ;  /* 0x0000000000007b1d */ /* 0x020fec0000010000 */
[----:B------:R3:W-:Y:S02]  /*1f20*/  UTMALDG.2D [UR28], [UR22] ;  /* 0x0000001c160075b4 */ /* 0x0007e40008008000 */
[----:B------:R-:W-:Y:S06]  /*1f30*/  BAR.SYNC.DEFER_BLOCKING 0x0 ;  /* 0x0000000000007b1d */ /* 0x000fec0000010000 */
[----:B------:R-:W5:Y:S02]  /*1f40*/  SYNCS.PHASECHK.TRANS64.TRYWAIT P0, [UR17+0x18000], R3 ;  /* 0x01800003ff0075a7 */ /* 0x000f640008001111 */
[----:B---3-5:R-:W-:Y:S05]  /*1f50*/  @!P0 BRA `(.L_x_59) ;  /* 0x0000001000c48947 */ /* 0x028fea0003800000 */
.L_x_72:
        /* <DEDUP_REMOVED lines=11> */
[----:B------:R-:W-:Y:S02]  /*2010*/  UIADD3 UR28, UP0, UPT, UR18, 0x2, URZ ;  /* 0x00000002121c7890 */ /* 0x000fe4000ff1e0ff */
[----:B------:R-:W-:Y:S02]  /*2020*/  UIADD3 UR30, UP1, UPT, UR26, 0x80, URZ ;  /* 0x000000801a1e7890 */ /* 0x000fe4000ff3e0ff */
[----:B------:R-:W-:Y:S02]  /*2030*/  UIADD3 UR32, UP2, UPT, UR18, 0x4, URZ ;  /* 0x0000000412207890 */ /* 0x000fe4000ff5e0ff */
[----:B------:R-:W-:Y:S02]  /*2040*/  UIADD3 UR34, UP3, UPT, UR26, 0x100, URZ ;  /* 0x000001001a227890 */ /* 0x000fe4000ff7e0ff */
[----:B------:R-:W-:-:S02]  /*2050*/  ULOP3.LUT UR4, UR15, 0x2000000, URZ, 0xfc, !UPT ;  /* 0x020000000f047892 */ /* 0x000fc4000f8efcff */
[----:B------:R-:W-:Y:S02]  /*2060*/  UIADD3.X UR29, UPT, UPT, UR19, URZ, URZ, UP0, !UPT ;  /* 0x000000ff131d7290 */ /* 0x000fe400087fe4ff */
[----:B------:R-:W-:Y:S02]  /*2070*/  UIADD3.X UR31, UPT, UPT, UR27, URZ, URZ, UP1, !UPT ;  /* 0x000000ff1b1f7290 */ /* 0x000fe40008ffe4ff */
[----:B------:R-:W-:Y:S02]  /*2080*/  UIADD3.X UR33, UPT, UPT, UR19, URZ, URZ, UP2, !UPT ;  /* 0x000000ff13217290 */ /* 0x000fe400097fe4ff */
[----:B------:R-:W-:Y:S01]  /*2090*/  UIADD3.X UR35, UPT, UPT, UR27, URZ, URZ, UP3, !UPT ;  /* 0x000000ff1b237290 */ /* 0x000fe20009ffe4ff */
        /* <DEDUP_REMOVED lines=8> */
[----:B------:R3:W-:Y:S01]  /*2120*/  UTCHMMA gdesc[UR14], gdesc[UR4], tmem[UR24], tmem[UR36], idesc[UR37], UPT ;  /* 0x00ff24040e0075ea */ /* 0x0007e2000b800018 */
[----:B------:R-:W-:Y:S01]  /*2130*/  UMOV UR42, 0x0 ;  /* 0x00000000002a7882 */ /* 0x000fe20000000000 */
[----:B------:R-:W-:Y:S01]  /*2140*/  UMOV UR43, 0x8410490 ;  /* 0x08410490002b7882 */ /* 0x000fe20000000000 */
[----:B------:R3:W-:Y:S01]  /*2150*/  UTCHMMA gdesc[UR18], gdesc[UR26], tmem[UR24], tmem[UR38], idesc[UR39], UPT ;  /* 0x00ff261a120075ea */ /* 0x0007e2000b800018 */
[----:B------:R3:W-:Y:S01]  /*2160*/  UTCHMMA gdesc[UR28], gdesc[UR30], tmem[UR24], tmem[UR40], idesc[UR41], UPT ;  /* 0x00ff281e1c0075ea */ /* 0x0007e2000b800018 */
[----:B------:R3:W-:Y:S01]  /*2170*/  UTCHMMA gdesc[UR32], gdesc[UR34], tmem[UR24], tmem[UR42], idesc[UR43], UPT ;  /* 0x00ff2a22200075ea */ /* 0x0007e2000b800018 */
[----:B------:R-:W-:Y:S01]  /*2180*/  NOP ;  /* 0x0000000000007918 */ /* 0x000fe20000000000 */
.L_x_60:
[----:B------:R-:W-:Y:S01]  /*2190*/  ELECT P0, URZ, PT ;  /* 0x0000000000ff782f */ /* 0x000fe20003800000 */
[----:B---3--:R-:W-:-:S03]  /*21a0*/  UIADD3 UR4, UPT, UPT, UR17, 0x18010, URZ ;  /* 0x0001801011047890 */ /* 0x008fc6000fffe0ff */
[----:B------:R-:W-:Y:S01]  /*21b0*/  ISETP.LT.U32.AND P0, PT, R10, 0x20, P0 ;  /* 0x000000200a00780c */ /* 0x000fe20000701070 */
[----:B------:R-:W-:-:S12]  /*21c0*/  UMOV UR5, URZ ;  /* 0x000000ff00057c82 */ /* 0x000fd80008000000 */
[----:B------:R-:W-:Y:S01]  /*21d0*/  VOTEU.ANY UP0, P0 ;  /* 0x0000000000ff7886 */ /* 0x000fe20000000100 */
[----:B------:R-:W-:-:S04]  /*21e0*/  VOTEU.ANY UP1, P0 ;  /* 0x0000000000ff7886 */ /* 0x000fc80000020100 */
[----:B------:R-:W-:Y:S02]  /*21f0*/  @UP0 UMOV UR4, UR4 ;  /* 0x0000000400040c82 */ /* 0x000fe40008000000 */
[----:B------:R3:W-:Y:S01]  /*2200*/  @UP1 UTCBAR [UR4], URZ ;  /* 0x000000ff040013e9 */ /* 0x0007e200080000ff */
[----:B------:R-:W-:Y:S06]  /*2210*/  BAR.SYNC.DEFER_BLOCKING 0x0 ;  /* 0x0000000000007b1d */ /* 0x000fec0000010000 */
[----:B------:R-:W5:Y:S02]  /*2220*/  SYNCS.PHASECHK.TRANS64.TRYWAIT P0, [UR17+0x18010], R3 ;  /* 0x01801003ff0075a7 */ /* 0x000f640008001111 */
[----:B---3-5:R-:W-:Y:S05]  /*2230*/  @!P0 BRA `(.L_x_61) ;  /* 0x0000001000188947 */ /* 0x028fea0003800000 */
.L_x_73:
[----:B------:R-:W-:Y:S02]  /*2240*/  UIADD3 UR13, UPT, UPT, UR13, 0x1, URZ ;  /* 0x000000010d0d7890 */ /* 0x000fe4000fffe0ff */
[----:B------:R-:W-:Y:S02]  /*2250*/  UIADD3 UR6, UPT, UPT, UR6, 0x40, URZ ;  /* 0x0000004006067890 */ /* 0x000fe4000fffe0ff */
[----:B------:R-:W-:-:S04]  /*2260*/  UISETP.NE.U32.AND UP0, UPT, UR13, 0x2, UPT ;  /* 0x000000020d00788c */ /* 0x000fc8000bf05070 */
[----:B------:R-:W-:Y:S02]  /*2270*/  USEL UR13, UR13, URZ, UP0 ;  /* 0x000000ff0d0d7287 */ /* 0x000fe40008000000 */
[----:B------:R-:W-:Y:S02]  /*2280*/  USEL UR4, URZ, 0x1, UP0 ;  /* 0x00000001ff047887 */ /* 0x000fe40008000000 */
[----:B--2---:R-:W-:-:S04]  /*2290*/  UISETP.GE.AND UP0, UPT, UR6, UR25, UPT ;  /* 0x000000190600728c */ /* 0x004fc8000bf06270 */
[----:B------:R-:W-:-:S05]  /*22a0*/  LOP3.LUT R2, R2, UR4, RZ, 0x3c, !PT ;  /* 0x0000000402027c12 */ /* 0x000fca000f8e3cff */
[----:B------:R-:W-:Y:S05]  /*22b0*/  BRA.U !UP0, `(.L_x_62) ;  /* 0xfffffff908bc7547 */ /* 0x000fea000b83ffff */
.L_x_55:
[----:B-----5:R-:W-:Y:S06]  /*22c0*/  BAR.SYNC.DEFER_BLOCKING 0x0 ;  /* 0x0000000000007b1d */ /* 0x020fec0000010000 */
[----:B------:R-:W-:Y:S04]  /*22d0*/  BSSY.RECONVERGENT B4, `(.L_x_63) ;  /* 0x0000004000047945 */ /* 0x000fe80003800200 */
[----:B------:R-:W-:Y:S05]  /*22e0*/  @P2 BRA `(.L_x_64) ;  /* 0x0000000000082947 */ /* 0x000fea0003800000 */
[----:B------:R-:W2:Y:S02]  /*22f0*/  SYNCS.CCTL.IV [UR8+0x18000] ;  /* 0x01800000ff0079b1 */ /* 0x000ea40008000008 */
[----:B--2---:R-:W2:Y:S02]  /*2300*/  SYNCS.CCTL.IV [UR8+0x18010] ;  /* 0x01801000ff0079b1 */ /* 0x004ea40008000008 */
.L_x_64:
[----:B------:R-:W-:Y:S05]  /*2310*/  BSYNC.RECONVERGENT B4 ;  /* 0x0000000000047941 */ /* 0x000fea0003800200 */
.L_x_63:
[----:B--2---:R-:W-:Y:S06]  /*2320*/  BAR.SYNC.DEFER_BLOCKING 0x0 ;  /* 0x0000000000007b1d */ /* 0x004fec0000010000 */
[----:B------:R-:W-:Y:S04]  /*2330*/  BSSY.RECONVERGENT B4, `(.L_x_65) ;  /* 0x0000004000047945 */ /* 0x000fe80003800200 */
[----:B------:R-:W-:Y:S05]  /*2340*/  @P2 BRA `(.L_x_66) ;  /* 0x0000000000082947 */ /* 0x000fea0003800000 */
[----:B------:R-:W2:Y:S02]  /*2350*/  SYNCS.CCTL.IV [UR8+0x18008] ;  /* 0x01800800ff0079b1 */ /* 0x000ea40008000008 */
[----:B--2---:R-:W2:Y:S02]  /*2360*/  SYNCS.CCTL.IV [UR8+0x18018] ;  /* 0x01801800ff0079b1 */ /* 0x004ea40008000008 */
.L_x_66:
[----:B------:R-:W-:Y:S05]  /*2370*/  BSYNC.RECONVERGENT B4 ;  /* 0x0000000000047941 */ /* 0x000fea0003800200 */
.L_x_65:
[----:B------:R-:W-:Y:S01]  /*2380*/  ULOP3.LUT UR9, UR9, 0x3, URZ, 0xc0, !UPT ;  /* 0x0000000309097892 */ /* 0x000fe2000f8ec0ff */
[C---:B------:R-:W-:Y:S01]  /*2390*/  IMAD.SHL.U32 R2, R0.reuse, 0x80, RZ ;  /* 0x0000008000027824 */ /* 0x040fe200078e00ff */
[----:B------:R-:W-:Y:S01]  /*23a0*/  UMOV UR6, UR7 ;  /* 0x0000000700067c82 */ /* 0x000fe20008000000 */
[----:B------:R-:W-:Y:S01]  /*23b0*/  IMAD.SHL.U32 R3, R0, 0x10, RZ ;  /* 0x0000001000037824 */ /* 0x000fe200078e00ff */
[----:B------:R-:W-:Y:S02]  /*23c0*/  ULEA UR4, UR9, UR24, 0x15 ;  /* 0x0000001809047291 */ /* 0x000fe4000f8ea8ff */
[----:B------:R-:W-:Y:S01]  /*23d0*/  LOP3.LUT R0, R2, 0x3f80, RZ, 0xc0, !PT ;  /* 0x00003f8002007812 */ /* 0x000fe200078ec0ff */
[----:B------:R-:W-:Y:S01]  /*23e0*/  ULEA UR5, UR9, UR12, 0x6 ;  /* 0x0000000c09057291 */ /* 0x000fe2000f8e30ff */
[----:B------:R-:W-:Y:S02]  /*23f0*/  ELECT P0, URZ, PT ;  /* 0x0000000000ff782f */ /* 0x000fe40003800000 */
[----:B------:R-:W-:-:S03]  /*2400*/  LOP3.LUT R0, R0, 0x70, R3, 0xf8, !PT ;  /* 0x0000007000007812 */ /* 0x000fc600078ef803 */
[----:B------:R-:W3:Y:S01]  /*2410*/  LDTM.x64 R96, tmem[UR4] ;  /* 0x00000004006079ee */ /* 0x000ee20008340000 */
[C---:B------:R-:W-:Y:S02]  /*2420*/  LOP3.LUT R2, R0.reuse, 0x10, RZ, 0x3c, !PT ;  /* 0x0000001000027812 */ /* 0x040fe400078e3cff */
[----:B------:R-:W-:Y:S02]  /*2430*/  LOP3.LUT R3, R0, 0x20, RZ, 0x3c, !PT ;  /* 0x0000002000037812 */ /* 0x000fe400078e3cff */
[----:B---3--:R-:W-:Y:S02]  /*2440*/  F2FP.BF16.F32.PACK_AB R160, R97, R96 ;  /* 0x0000006061a0723e */ /* 0x008fe400000010ff */
[----:B------:R-:W-:Y:S02]  /*2450*/  F2FP.BF16.F32.PACK_AB R161, R99, R98 ;  /* 0x0000006263a1723e */ /* 0x000fe400000010ff */
[----:B------:R-:W-:Y:S02]  /*2460*/  F2FP.BF16.F32.PACK_AB R162, R101, R100 ;  /* 0x0000006465a2723e */ /* 0x000fe400000010ff */
[----:B------:R-:W-:-:S02]  /*2470*/  F2FP.BF16.F32.PACK_AB R163, R103, R102 ;  /* 0x0000006667a3723e */ /* 0x000fc400000010ff */
[----:B------:R-:W-:Y:S02]  /*2480*/  F2FP.BF16.F32.PACK_AB R164, R105, R104 ;  /* 0x0000006869a4723e */ /* 0x000fe400000010ff */
[----:B------:R-:W-:Y:S02]  /*2490*/  F2FP.BF16.F32.PACK_AB R165, R107, R106 ;  /* 0x0000006a6ba5723e */ /* 0x000fe400000010ff */
[----:B------:R-:W-:Y:S02]  /*24a0*/  F2FP.BF16.F32.PACK_AB R166, R109, R108 ;  /* 0x0000006c6da6723e */ /* 0x000fe400000010ff */
[----:B------:R-:W-:Y:S02]  /*24b0*/  F2FP.BF16.F32.PACK_AB R167, R111, R110 ;  /* 0x0000006e6fa7723e */ /* 0x000fe400000010ff */
[----:B------:R-:W3:Y:S01]  /*24c0*/  LDTM.x64 R48, tmem[UR4+0x40] ;  /* 0x00004004003079ee */ /* 0x000ee20008340000 */
[----:B------:R-:W-:Y:S02]  /*24d0*/  F2FP.BF16.F32.PACK_AB R112, R113, R112 ;  /* 0x000000707170723e */ /* 0x000fe400000010ff */
[----:B------:R-:W-:-:S02]  /*24e0*/  F2FP.BF16.F32.PACK_AB R120, R121, R120 ;  /* 0x000000787978723e */ /* 0x000fc400000010ff */
[----:B------:R-:W-:Y:S02]  /*24f0*/  F2FP.BF16.F32.PACK_AB R128, R129, R128 ;  /* 0x000000808180723e */ /* 0x000fe400000010ff */
[----:B------:R-:W-:Y:S02]  /*2500*/  F2FP.BF16.F32.PACK_AB R113, R115, R114 ;  /* 0x000000727371723e */ /* 0x000fe400000010ff */
[----:B------:R-:W-:Y:S02]  /*2510*/  F2FP.BF16.F32.PACK_AB R121, R123, R122 ;  /* 0x0000007a7b79723e */ /* 0x000fe400000010ff */
[----:B------:R-:W-:Y:S02]  /*2520*/  F2FP.BF16.F32.PACK_AB R129, R131, R130 ;  /* 0x000000828381723e */ /* 0x000fe400000010ff */
[----:B------:R-:W-:Y:S02]  /*2530*/  F2FP.BF16.F32.PACK_AB R114, R117, R116 ;  /* 0x000000747572723e */ /* 0x000fe400000010ff */
[----:B------:R-:W-:-:S02]  /*2540*/  F2FP.BF16.F32.PACK_AB R115, R119, R118 ;  /* 0x000000767773723e */ /* 0x000fc400000010ff */
[----:B------:R-:W-:Y:S02]  /*2550*/  F2FP.BF16.F32.PACK_AB R122, R125, R124 ;  /* 0x0000007c7d7a723e */ /* 0x000fe400000010ff */
[----:B------:R-:W-:Y:S02]  /*2560*/  F2FP.BF16.F32.PACK_AB R123, R127, R126 ;  /* 0x0000007e7f7b723e */ /* 0x000fe400000010ff */
[----:B------:R-:W-:Y:S02]  /*2570*/  F2FP.BF16.F32.PACK_AB R130, R133, R132 ;  /* 0x000000848582723e */ /* 0x000fe400000010ff */
[----:B------:R-:W-:Y:S02]  /*2580*/  F2FP.BF16.F32.PACK_AB R136, R137, R136 ;  /* 0x000000888988723e */ /* 0x000fe400000010ff */
[----:B---3--:R-:W-:Y:S02]  /*2590*/  F2FP.BF16.F32.PACK_AB R116, R49, R48 ;  /* 0x000000303174723e */ /* 0x008fe400000010ff */
        /* <DEDUP_REMOVED lines=9> */
[----:B----4-:R-:W3:Y:S01]  /*2630*/  LDTM.x64 R4, tmem[UR4+0x80] ;  /* 0x00008004000479ee */ /* 0x010ee20008340000 */
        /* <DEDUP_REMOVED lines=63> */
[----:B------:R-:W-:Y:S01]  /*2a30*/  NOP ;  /* 0x0000000000007918 */ /* 0x000fe20000000000 */
[----:B--2---:R-:W-:Y:S01]  /*2a40*/  STS.128 [R0+UR8], R160 ;  /* 0x000000a000007988 */ /* 0x004fe20008000c08 */
[----:B------:R-:W-:Y:S01]  /*2a50*/  F2FP.BF16.F32.PACK_AB R152, R153, R152 ;  /* 0x000000989998723e */ /* 0x000fe200000010ff */
[----:B------:R-:W-:Y:S01]  /*2a60*/  ULEA UR4, UR9, UR8, 0xe ;  /* 0x0000000809047291 */ /* 0x000fe2000f8e70ff */
[----:B------:R-:W-:Y:S01]  /*2a70*/  F2FP.BF16.F32.PACK_AB R153, R155, R154 ;  /* 0x0000009a9b99723e */ /* 0x000fe200000010ff */
[----:B------:R-:W-:Y:S01]  /*2a80*/  STS.128 [R0+UR8+0x4000], R116 ;  /* 0x0040007400007988 */ /* 0x000fe20008000c08 */
[----:B------:R-:W-:-:S02]  /*2a90*/  F2FP.BF16.F32.PACK_AB R154, R157, R156 ;  /* 0x0000009c9d9a723e */ /* 0x000fc400000010ff */
[----:B------:R-:W-:Y:S01]  /*2aa0*/  F2FP.BF16.F32.PACK_AB R155, R159, R158 ;  /* 0x0000009e9f9b723e */ /* 0x000fe200000010ff */
[----:B------:R-:W-:Y:S01]  /*2ab0*/  STS.128 [R0+UR8+0x8000], R68 ;  /* 0x0080004400007988 */ /* 0x000fe20008000c08 */
[----:B---3--:R-:W-:Y:S02]  /*2ac0*/  F2FP.BF16.F32.PACK_AB R4, R5, R4 ;  /* 0x000000040504723e */ /* 0x008fe400000010ff */
[----:B------:R-:W-:Y:S02]  /*2ad0*/  F2FP.BF16.F32.PACK_AB R5, R7, R6 ;  /* 0x000000060705723e */ /* 0x000fe400000010ff */
[----:B------:R-:W-:Y:S02]  /*2ae0*/  F2FP.BF16.F32.PACK_AB R12, R13, R12 ;  /* 0x0000000c0d0c723e */ /* 0x000fe400000010ff */
[----:B------:R-:W-:Y:S02]  /*2af0*/  F2FP.BF16.F32.PACK_AB R6, R9, R8 ;  /* 0x000000080906723e */ /* 0x000fe400000010ff */
[----:B------:R-:W-:-:S02]  /*2b00*/  F2FP.BF16.F32.PACK_AB R7, R11, R10 ;  /* 0x0000000a0b07723e */ /* 0x000fc400000010ff */
[----:B------:R-:W-:Y:S02]  /*2b10*/  F2FP.BF16.F32.PACK_AB R13, R15, R14 ;  /* 0x0000000e0f0d723e */ /* 0x000fe400000010ff */
[----:B------:R-:W-:Y:S01]  /*2b20*/  F2FP.BF16.F32.PACK_AB R20, R21, R20 ;  /* 0x000000141514723e */ /* 0x000fe200000010ff */
[----:B------:R2:W-:Y:S01]  /*2b30*/  STS.128 [R0+UR8+0xc000], R4 ;  /* 0x00c0000400007988 */ /* 0x0005e20008000c08 */
[----:B------:R-:W-:Y:S02]  /*2b40*/  F2FP.BF16.F32.PACK_AB R14, R17, R16 ;  /* 0x00000010110e723e */ /* 0x000fe400000010ff */
[----:B------:R-:W-:Y:S01]  /*2b50*/  F2FP.BF16.F32.PACK_AB R15, R19, R18 ;  /* 0x00000012130f723e */ /* 0x000fe200000010ff */
[----:B------:R-:W-:Y:S01]  /*2b60*/  STS.128 [R2+UR8], R164 ;  /* 0x000000a402007988 */ /* 0x000fe20008000c08 */
[----:B------:R-:W-:Y:S02]  /*2b70*/  F2FP.BF16.F32.PACK_AB R21, R23, R22 ;  /* 0x000000161715723e */ /* 0x000fe400000010ff */
[----:B------:R-:W-:Y:S01]  /*2b80*/  F2FP.BF16.F32.PACK_AB R22, R25, R24 ;  /* 0x000000181916723e */ /* 0x000fe200000010ff */
[----:B------:R-:W-:Y:S01]  /*2b90*/  STS.128 [R2+UR8+0x4000], R124 ;  /* 0x0040007c02007988 */ /* 0x000fe20008000c08 */
[----:B------:R-:W-:-:S02]  /*2ba0*/  F2FP.BF16.F32.PACK_AB R23, R27, R26 ;  /* 0x0000001a1b17723e */ /* 0x000fc400000010ff */
[----:B------:R-:W-:Y:S01]  /*2bb0*/  F2FP.BF16.F32.PACK_AB R28, R29, R28 ;  /* 0x0000001c1d1c723e */ /* 0x000fe200000010ff */
[----:B------:R-:W-:Y:S01]  /*2bc0*/  STS.128 [R2+UR8+0x8000], R76 ;  /* 0x0080004c02007988 */ /* 0x000fe20008000c08 */
[----:B------:R-:W-:Y:S02]  /*2bd0*/  F2FP.BF16.F32.PACK_AB R29, R31, R30 ;  /* 0x0000001e1f1d723e */ /* 0x000fe400000010ff */
[----:B------:R-:W-:Y:S01]  /*2be0*/  F2FP.BF16.F32.PACK_AB R36, R37, R36 ;  /* 0x000000242524723e */ /* 0x000fe200000010ff */
[----:B------:R3:W-:Y:S01]  /*2bf0*/  STS.128 [R2+UR8+0xc000], R12 ;  /* 0x00c0000c02007988 */ /* 0x0007e20008000c08 */
[----:B------:R-:W-:Y:S02]  /*2c00*/  F2FP.BF16.F32.PACK_AB R30, R33, R32 ;  /* 0x00000020211e723e */ /* 0x000fe400000010ff */
[----:B------:R-:W-:Y:S01]  /*2c10*/  F2FP.BF16.F32.PACK_AB R31, R35, R34 ;  /* 0x00000022231f723e */ /* 0x000fe200000010ff */
[----:B------:R-:W-:Y:S01]  /*2c20*/  STS.128 [R3+UR8], R112 ;  /* 0x0000007003007988 */ /* 0x000fe20008000c08 */
[----:B------:R-:W-:-:S02]  /*2c30*/  F2FP.BF16.F32.PACK_AB R37, R39, R38 ;  /* 0x000000262725723e */ /* 0x000fc400000010ff */
[----:B------:R-:W-:Y:S01]  /*2c40*/  F2FP.BF16.F32.PACK_AB R44, R45, R44 ;  /* 0x0000002c2d2c723e */ /* 0x000fe200000010ff */
[----:B------:R-:W-:Y:S01]  /*2c50*/  STS.128 [R3+UR8+0x4000], R132 ;  /* 0x0040008403007988 */ /* 0x000fe20008000c08 */
[----:B------:R-:W-:Y:S02]  /*2c60*/  LOP3.LUT R8, R0, 0x30, RZ, 0x3c, !PT ;  /* 0x0000003000087812 */ /* 0x000fe400078e3cff */
[----:B------:R-:W-:Y:S01]  /*2c70*/  F2FP.BF16.F32.PACK_AB R38, R41, R40 ;  /* 0x000000282926723e */ /* 0x000fe200000010ff */
[----:B------:R-:W-:Y:S01]  /*2c80*/  STS.128 [R3+UR8+0x8000], R84 ;  /* 0x0080005403007988 */ /* 0x000fe20008000c08 */
[----:B------:R-:W-:Y:S02]  /*2c90*/  F2FP.BF16.F32.PACK_AB R39, R43, R42 ;  /* 0x0000002a2b27723e */ /* 0x000fe400000010ff */
[----:B------:R-:W-:Y:S01]  /*2ca0*/  F2FP.BF16.F32.PACK_AB R45, R47, R46 ;  /* 0x0000002e2f2d723e */ /* 0x000fe200000010ff */
[----:B------:R4:W-:Y:S01]  /*2cb0*/  STS.128 [R3+UR8+0xc000], R20 ;  /* 0x00c0001403007988 */ /* 0x0009e20008000c08 */
[----:B------:R-:W-:-:S02]  /*2cc0*/  F2FP.BF16.F32.PACK_AB R52, R53, R52 ;  /* 0x000000343534723e */ /* 0x000fc400000010ff */
[C---:B--2---:R-:W-:Y:S01]  /*2cd0*/  LOP3.LUT R4, R0.reuse, 0x40, RZ, 0x3c, !PT ;  /* 0x0000004000047812 */ /* 0x044fe200078e3cff */
[----:B------:R2:W-:Y:S01]  /*2ce0*/  STS.128 [R8+UR8], R120 ;  /* 0x0000007808007988 */ /* 0x0005e20008000c08 */
[----:B------:R-:W-:Y:S02]  /*2cf0*/  F2FP.BF16.F32.PACK_AB R46, R49, R48 ;  /* 0x00000030312e723e */ /* 0x000fe400000010ff */
[----:B------:R-:W-:Y:S01]  /*2d00*/  F2FP.BF16.F32.PACK_AB R47, R51, R50 ;  /* 0x00000032332f723e */ /* 0x000fe200000010ff */
[----:B------:R2:W-:Y:S01]  /*2d10*/  STS.128 [R8+UR8+0x4000], R72 ;  /* 0x0040004808007988 */ /* 0x0005e20008000c08 */
[----:B------:R-:W-:Y:S02]  /*2d20*/  F2FP.BF16.F32.PACK_AB R53, R55, R54 ;  /* 0x000000363735723e */ /* 0x000fe400000010ff */
[----:B------:R-:W-:Y:S01]  /*2d30*/  F2FP.BF16.F32.PACK_AB R60, R61, R60 ;  /* 0x0000003c3d3c723e */ /* 0x000fe200000010ff */
[----:B------:R2:W-:Y:S01]  /*2d40*/  STS.128 [R8+UR8+0x8000], R92 ;  /* 0x0080005c08007988 */ /* 0x0005e20008000c08 */
[----:B---3--:R-:W-:-:S02]  /*2d50*/  LOP3.LUT R2, R0, 0x50, RZ, 0x3c, !PT ;  /* 0x0000005000027812 */ /* 0x008fc400078e3cff */
[----:B------:R-:W-:Y:S01]  /*2d60*/  F2FP.BF16.F32.PACK_AB R54, R57, R56 ;  /* 0x000000383936723e */ /* 0x000fe200000010ff */
[----:B------:R2:W-:Y:S01]  /*2d70*/  STS.128 [R8+UR8+0xc000], R28 ;  /* 0x00c0001c08007988 */ /* 0x0005e20008000c08 */
[----:B------:R-:W-:Y:S02]  /*2d80*/  F2FP.BF16.F32.PACK_AB R55, R59, R58 ;  /* 0x0000003a3b37723e */ /* 0x000fe400000010ff */
[----:B------:R-:W-:Y:S01]  /*2d90*/  F2FP.BF16.F32.PACK_AB R61, R63, R62 ;  /* 0x0000003e3f3d723e */ /* 0x000fe200000010ff */
[----:B------:R2:W-:Y:S01]  /*2da0*/  STS.128 [R4+UR8], R128 ;  /* 0x0000008004007988 */ /* 0x0005e20008000c08 */
[----:B----4-:R-:W-:Y:S02]  /*2db0*/  LOP3.LUT R3, R0, 0x60, RZ, 0x3c, !PT ;  /* 0x0000006000037812 */ /* 0x010fe400078e3cff */
[----:B------:R-:W-:Y:S01]  /*2dc0*/  F2FP.BF16.F32.PACK_AB R62, R65, R64 ;  /* 0x00000040413e723e */ /* 0x000fe200000010ff */
[----:B------:R2:W-:Y:S01]  /*2dd0*/  STS.128 [R4+UR8+0x4000], R80 ;  /* 0x0040005004007988 */ /* 0x0005e20008000c08 */
[----:B------:R-:W-:-:S02]  /*2de0*/  F2FP.BF16.F32.PACK_AB R63, R67, R66 ;  /* 0x00000042433f723e */ /* 0x000fc400000010ff */
[----:B------:R-:W-:Y:S01]  /*2df0*/  LOP3.LUT R0, R0, 0x70, RZ, 0x3c, !PT ;  /* 0x0000007000007812 */ /* 0x000fe200078e3cff */
[----:B------:R2:W-:Y:S04]  /*2e00*/  STS.128 [R4+UR8+0x8000], R100 ;  /* 0x0080006404007988 */ /* 0x0005e80008000c08 */
[----:B------:R2:W-:Y:S04]  /*2e10*/  STS.128 [R4+UR8+0xc000], R36 ;  /* 0x00c0002404007988 */ /* 0x0005e80008000c08 */
[----:B------:R2:W-:Y:S04]  /*2e20*/  STS.128 [R2+UR8], R136 ;  /* 0x0000008802007988 */ /* 0x0005e80008000c08 */
[----:B------:R2:W-:Y:S04]  /*2e30*/  STS.128 [R2+UR8+0x4000], R88 ;  /* 0x0040005802007988 */ /* 0x0005e80008000c08 */
        /* <DEDUP_REMOVED lines=9> */
[----:B------:R2:W-:Y:S01]  /*2ed0*/  STS.128 [R0+UR8+0xc000], R60 ;  /* 0x00c0003c00007988 */ /* 0x0005e20008000c08 */
[----:B------:R3:W-:Y:S06]  /*2ee0*/  MEMBAR.ALL.CTA ;  /* 0x0000000000007992 */ /* 0x0007ec0000008000 */
[----:B---3--:R-:W3:Y:S02]  /*2ef0*/  FENCE.VIEW.ASYNC.S ;  /* 0x00000000000073c6 */ /* 0x008ee40000000000 */
[----:B---3--:R-:W-:Y:S06]  /*2f00*/  BAR.SYNC.DEFER_BLOCKING 0x0 ;  /* 0x0000000000007b1d */ /* 0x008fec0000010000 */
[----:B------:R2:W-:Y:S01]  /*2f10*/  UTMASTG.2D [UR4], [UR10] ;  /* 0x000000040a0073b5 */ /* 0x0005e20008008000 */
[----:B------:R0:W-:Y:S01]  /*2f20*/  UTMACMDFLUSH ;  /* 0x00000000000079b7 */ /* 0x0001e20000000000 */
[----:B------:R-:W-:-:S04]  /*2f30*/  DEPBAR.LE SB0, 0x0 ;  /* 0x000080000000791a */ /* 0x000fc80000000000 */
[----:B------:R-:W-:Y:S08]  /*2f40*/  BAR.SYNC.DEFER_BLOCKING 0x0 ;  /* 0x0000000000007b1d */ /* 0x000ff00000010000 */
[----:B------:R-:W-:Y:S06]  /*2f50*/  BAR.SYNC.DEFER_BLOCKING 0x0 ;  /* 0x0000000000007b1d */ /* 0x000fec0000010000 */
[----:B--2---:R-:W-:Y:S05]  /*2f60*/  @P1 BRA `(.L_x_67) ;  /* 0x0000000000a01947 */ /* 0x004fea0003800000 */
[----:B------:R-:W2:Y:S01]  /*2f70*/  S2UR UR5, SR_CgaCtaId ;  /* 0x00000000000579c3 */ /* 0x000ea20000008800 */
[----:B------:R-:W-:Y:S01]  /*2f80*/  NOP ;  /* 0x0000000000007918 */ /* 0x000fe20000000000 */
[----:B------:R-:W-:Y:S01]  /*2f90*/  UMOV UR4, 0x50 ;  /* 0x0000005000047882 */ /* 0x000fe20000000000 */
[----:B------:R-:W-:Y:S02]  /*2fa0*/  IMAD.U32 R0, RZ, RZ, UR24 ;  /* 0x00000018ff007e24 */ /* 0x000fe4000f8e00ff */
[----:B------:R-:W-:Y:S02]  /*2fb0*/  IMAD.MOV.U32 R3, RZ, RZ, 0xff ;  /* 0x000000ffff037424 */ /* 0x000fe400078e00ff */
[----:B------:R-:W-:Y:S01]  /*2fc0*/  IMAD.MOV.U32 R7, RZ, RZ, 0x1 ;  /* 0x00000001ff077424 */ /* 0x000fe200078e00ff */
[----:B------:R-:W-:-:S04]  /*2fd0*/  LOP3.LUT R0, R0, 0xffff, RZ, 0xc0, !PT ;  /* 0x0000ffff00007812 */ /* 0x000fc800078ec0ff */
[----:B------:R-:W-:-:S05]  /*2fe0*/  SHF.R.U32.HI R0, RZ, 0x5, R0 ;  /* 0x00000005ff007819 */ /* 0x000fca0000011600 */
[----:B------:R-:W-:Y:S01]  /*2ff0*/  VIADD R2, R0, 0x10 ;  /* 0x0000001000027836 */ /* 0x000fe20000000000 */
[----:B------:R-:W-:Y:S01]  /*3000*/  SHF.L.U32 R0, R3, R0, RZ ;  /* 0x0000000003007219 */ /* 0x000fe200000006ff */
[----:B--2---:R-:W-:-:S03]  /*3010*/  ULEA UR6, UR5, UR4, 0x18 ;  /* 0x0000000405067291 */ /* 0x004fc6000f8ec0ff */
[----:B------:R-:W-:-:S04]  /*3020*/  SHF.L.U32 R3, R7, R2, RZ ;  /* 0x0000000207037219 */ /* 0x000fc800000006ff */
[----:B------:R-:W-:Y:S02]  /*3030*/  LOP3.LUT R0, R3, R0, RZ, 0xfc, !PT ;  /* 0x0000000003007212 */ /* 0x000fe400078efcff */
[----:B------:R-:W2:Y:S02]  /*3040*/  LDS R5, [UR6] ;  /* 0x00000006ff057984 */ /* 0x000ea40008000800 */
[C---:B------:R-:W-:Y:S02]  /*3050*/  LOP3.LUT R2, R0.reuse, 0xffff, RZ, 0xc0, !PT ;  /* 0x0000ffff00027812 */ /* 0x040fe400078ec0ff */
[----:B--2---:R-:W-:-:S04]  /*3060*/  LOP3.LUT R3, R0, 0xffff, R5, 0x80, !PT ;  /* 0x0000ffff00037812 */ /* 0x004fc800078e8005 */
[----:B------:R-:W-:-:S13]  /*3070*/  ISETP.NE.AND P0, PT, R3, R2, PT ;  /* 0x000000020300720c */ /* 0x000fda0003f05270 */
[----:B------:R-:W-:Y:S05]  /*3080*/  @P0 BRA `(.L_x_68) ;  /* 0x0000000000500947 */ /* 0x000fea0003800000 */
[----:B------:R-:W-:Y:S02]  /*3090*/  SHF.R.U32.HI R5, RZ, 0x10, R5 ;  /* 0x00000010ff057819 */ /* 0x000fe40000011605 */
[----:B------:R-:W-:-:S04]  /*30a0*/  SHF.R.U32.HI R2, RZ, 0x10, R0 ;  /* 0x00000010ff027819 */ /* 0x000fc80000011600 */
[----:B------:R-:W-:-:S04]  /*30b0*/  LOP3.LUT R5, R5, R2, RZ, 0xc0, !PT ;  /* 0x0000000205057212 */ /* 0x000fc800078ec0ff */
[----:B------:R-:W-:-:S13]  /*30c0*/  ISETP.NE.AND P0, PT, R5, R2, PT ;  /* 0x000000020500720c */ /* 0x000fda0003f05270 */
[----:B------:R-:W-:Y:S05]  /*30d0*/  @P0 BRA `(.L_x_69) ;  /* 0x0000000000300947 */ /* 0x000fea0003800000 */
[----:B------:R-:W-:Y:S01]  /*30e0*/  R2UR UR4, R0 ;  /* 0x00000000000472ca */ /* 0x000fe200000e0000 */
[----:B------:R-:W-:Y:S01]  /*30f0*/  VOTEU.ANY UR5, UPT, PT ;  /* 0x0000000000057886 */ /* 0x000fe200038e0100 */
[----:B------:R-:W2:Y:S01]  /*3100*/  S2R R0, SR_LANEID ;  /* 0x0000000000007919 */ /* 0x000ea20000000000 */
[----:B------:R-:W-:-:S10]  /*3110*/  UFLO.U32 UR5, UR5 ;  /* 0x00000005000572bd */ /* 0x000fd400080e0000 */
[----:B------:R-:W-:-:S06]  /*3120*/  ULOP3.LUT UR4, URZ, UR4, URZ, 0x33, !UPT ;  /* 0x00000004ff047292 */ /* 0x000fcc000f8e33ff */
[----:B------:R-:W-:-:S04]  /*3130*/  IMAD.U32 R2, RZ, RZ, UR4 ;  /* 0x00000004ff027e24 */ /* 0x000fc8000f8e00ff */
[----:B------:R-:W3:Y:S02]  /*3140*/  REDUX UR7, R2 ;  /* 0x00000000020773c4 */ /* 0x000ee40000000000 */
[----:B------:R4:W-:Y:S01]  /*3150*/  UTCATOMSWS.AND URZ, UR4 ;  /* 0x0000000400ff79e3 */ /* 0x0009e20008000000 */
[----:B--2---:R-:W-:Y:S01]  /*3160*/  ISETP.EQ.U32.AND P0, PT, R0, UR5, PT ;  /* 0x0000000500007c0c */ /* 0x004fe2000bf02070 */
[----:B---3--:R-:W-:-:S12]  /*3170*/  IMAD.U32 R0, RZ, RZ, UR7 ;  /* 0x00000007ff007e24 */ /* 0x008fd8000f8e00ff */
[----:B------:R4:W-:Y:S01]  /*3180*/  @P0 ATOMS.AND RZ, [UR6], R0 ;  /* 0x00000000ffff098c */ /* 0x0009e2000a800006 */
[----:B------:R-:W-:Y:S05]  /*3190*/  BRA `(.L_x_67) ;  /* 0x0000000000147947 */ /* 0x000fea0003800000 */
.L_x_69:
[----:B------:R-:W-:-:S07]  /*31a0*/  MOV R2, 0x31c0 ;  /* 0x000031c000027802 */ /* 0x000fce0000000f00 */
[----:B-1----:R-:W-:Y:S05]  /*31b0*/  CALL.REL.NOINC `($__internal_0_$__cuda_sm10x_tcgen05_guardrail_trap_col_being_dealloced_not_returned_by_alloc) ;  /* 0x0000000000447944 */ /* 0x002fea0003c00000 */
[----:B------:R-:W-:Y:S05]  /*31c0*/  BRA `(.L_x_67) ;  /* 0x0000000000087947 */ /* 0x000fea0003800000 */
.L_x_68:
[----:B------:R-:W-:-:S07]  /*31d0*/  MOV R2, 0x31f0 ;  /* 0x000031f000027802 */ /* 0x000fce0000000f00 */
[----:B-1----:R-:W-:Y:S05]  /*31e0*/  CALL.REL.NOINC `($__internal_2_$__cuda_sm10x_tcgen05_guardrail_trap_unallocated_columns_being_dealloced) ;  /* 0x0000000000507944 */ /* 0x002fea0003c00000 */
.L_x_67:
[----:B------:R-:W-:Y:S01]  /*31f0*/  NOP ;  /* 0x0000000000007918 */ /* 0x000fe20000000000 */
[----:B----4-:R-:W-:Y:S05]  /*3200*/  EXIT ;  /* 0x000000000000794d */ /* 0x010fea0003800000 */
.L_x_56:
[----:B------:R-:W2:Y:S02]  /*3210*/  SYNCS.PHASECHK.TRANS64.TRYWAIT P0, [UR8+0x18000], RZ ;  /* 0x018000ffff0075a7 */ /* 0x000ea40008001108 */
[----:B--2---:R-:W-:Y:S05]  /*3220*/  @!P0 BRA `(.L_x_56) ;  /* 0xfffffffc00f88947 */ /* 0x004fea000383ffff */
[----:B------:R-:W-:Y:S05]  /*3230*/  BRA `(.L_x_70) ;  /* 0xffffffe8001c7947 */ /* 0x000fea000383ffff */
.L_x_58:
[----:B------:R-:W2:Y:S02]  /*3240*/  SYNCS.PHASECHK.TRANS64.TRYWAIT P3, [UR8+0x18010], RZ ;  /* 0x018010ffff0075a7 */ /* 0x000ea40008061108 */
[----:B--2---:R-:W-:Y:S05]  /*3250*/  @!P3 BRA `(.L_x_58) ;  /* 0xfffffffc00f8b947 */ /* 0x004fea000383ffff */
[----:B------:R-:W-:Y:S05]  /*3260*/  BRA `(.L_x_71) ;  /* 0xffffffe800bc7947 */ /* 0x000fea000383ffff */
.L_x_59:
[----:B------:R-:W3:Y:S02]  /*3270*/  SYNCS.PHASECHK.TRANS64.TRYWAIT P0, [UR17+0x18000], R3 ;  /* 0x01800003ff0075a7 */ /* 0x000ee40008001111 */
[----:B---3--:R-:W-:Y:S05]  /*3280*/  @!P0 BRA `(.L_x_59) ;  /* 0xfffffffc00f88947 */ /* 0x008fea000383ffff */
[----:B------:R-:W-:Y:S05]  /*3290*/  BRA `(.L_x_72) ;  /* 0xffffffec00307947 */ /* 0x000fea000383ffff */
.L_x_61:
[----:B------:R-:W3:Y:S02]  /*32a0*/  SYNCS.PHASECHK.TRANS64.TRYWAIT P0, [UR17+0x18010], R3 ;  /* 0x01801003ff0075a7 */ /* 0x000ee40008001111 */
[----:B---3--:R-:W-:Y:S05]  /*32b0*/  @!P0 BRA `(.L_x_61) ;  /* 0xfffffffc00f88947 */ /* 0x008fea000383ffff */
[----:B------:R-:W-:Y:S05]  /*32c0*/  BRA `(.L_x_73) ;  /* 0xffffffec00dc7947 */ /* 0x000fea000383ffff */
        .weak           $__internal_0_$__cuda_sm10x_tcgen05_guardrail_trap_col_being_dealloced_not_returned_by_alloc
        .type           $__internal_0_$__cuda_sm10x_tcgen05_guardrail_trap_col_being_dealloced_not_returned_by_alloc,@function
        .size           $__internal_0_$__cuda_sm10x_tcgen05_guardrail_trap_col_being_dealloced_not_returned_by_alloc,($__internal_1_$__cuda_sm10x_tcgen05_guardrail_trap_phase_invalid_during_alloc - $__internal_0_$__cuda_sm10x_tcgen05_guardrail_trap_col_being_dealloced_not_returned_by_alloc)
$__internal_0_$__cuda_sm10x_tcgen05_guardrail_trap_col_being_dealloced_not_returned_by_alloc:
[----:B------:R-:W-:Y:S05]  /*32d0*/  BPT.TRAP 0x1 ;  /* 0x000000040000795c */ /* 0x000fea0000300000 */
[----:B------:R-:W-:-:S04]  /*32e0*/  IMAD.MOV.U32 R3, RZ, RZ, 0x0 ;  /* 0x00000000ff037424 */ /* 0x000fc800078e00ff */
[----:B------:R-:W-:Y:S05]  /*32f0*/  RET.REL.NODEC R2 `(gluon_tcgen05) ;  /* 0xffffffcc02407950 */ /* 0x000fea0003c3ffff */
        .weak           $__internal_1_$__cuda_sm10x_tcgen05_guardrail_trap_phase_invalid_during_alloc
        .type           $__internal_1_$__cuda_sm10x_tcgen05_guardrail_trap_phase_invalid_during_alloc,@function
        .size           $__internal_1_$__cuda_sm10x_tcgen05_guardrail_trap_phase_invalid_during_alloc,($__internal_2_$__cuda_sm10x_tcgen05_guardrail_trap_unallocated_columns_being_dealloced - $__internal_1_$__cuda_sm10x_tcgen05_guardrail_trap_phase_invalid_during_alloc)
$__internal_1_$__cuda_sm10x_tcgen05_guardrail_trap_phase_invalid_during_alloc:
[----:B------:R-:W-:Y:S05]  /*3300*/  BPT.TRAP 0x1 ;  /* 0x000000040000795c */ /* 0x000fea0000300000 */
[----:B------:R-:W-:-:S04]  /*3310*/  IMAD.MOV.U32 R3, RZ, RZ, 0x0 ;  /* 0x00000000ff037424 */ /* 0x000fc800078e00ff */
[----:B------:R-:W-:Y:S05]  /*3320*/  RET.REL.NODEC R2 `(gluon_tcgen05) ;  /* 0xffffffcc02347950 */ /* 0x000fea0003c3ffff */
        .weak           $__internal_2_$__cuda_sm10x_tcgen05_guardrail_trap_unallocated_columns_being_dealloced
        .type           $__internal_2_$__cuda_sm10x_tcgen05_guardrail_trap_unallocated_columns_being_dealloced,@function
        .size           $__internal_2_$__cuda_sm10x_tcgen05_guardrail_trap_unallocated_columns_being_dealloced,(.L_x_77 - $__internal_2_$__cuda_sm10x_tcgen05_guardrail_trap_unallocated_columns_being_dealloced)
$__internal_2_$__cuda_sm10x_tcgen05_guardrail_trap_unallocated_columns_being_dealloced:
[----:B------:R-:W-:Y:S05]  /*3330*/  BPT.TRAP 0x1 ;  /* 0x000000040000795c */ /* 0x000fea0000300000 */
[----:B------:R-:W-:-:S04]  /*3340*/  IMAD.MOV.U32 R3, RZ, RZ, 0x0 ;  /* 0x00000000ff037424 */ /* 0x000fc800078e00ff */
[----:B------:R-:W-:Y:S05]  /*3350*/  RET.REL.NODEC R2 `(gluon_tcgen05) ;  /* 0xffffffcc02287950 */ /* 0x000fea0003c3ffff */
.L_x_74:
[----:B------:R-:W-:-:S00]  /*3360*/  BRA `(.L_x_74) ;  /* 0xfffffffc00fc7947 */ /* 0x000fc0000383ffff */
[----:B------:R-:W-:-:S00]  /*3370*/  NOP ;  /* 0x0000000000007918 */ /* 0x000fc00000000000 */
        /* <DEDUP_REMOVED lines=8> */
.L_x_77:


//--------------------- .nv.shared.gluon_tcgen05  --------------------------
	.section	.nv.shared.gluon_tcgen05,"aw",@nobits
	.sectionflags	@""
	.align	16
	.zero		1024


//--------------------- .nv.shared.reserved.0     --------------------------
	.section	.nv.shared.reserved.0,"aw",@nobits
	.align	8
	.weak		__nv_reservedSMEM_offset_0_alias
	.size		__nv_reservedSMEM_offset_0_alias, 0, 64
	.other		__nv_reservedSMEM_offset_0_alias,@"STO_CUDA_RESERVED_SHARED STV_DEFAULT"
__nv_reservedSMEM_offset_0_alias:
	.zero		0
.nv.shared.reserved.0:
	.zero		64
	.weak		__nv_reservedSMEM_allocation_phase
	.type		__nv_reservedSMEM_allocation_phase,@object
	.size		__nv_reservedSMEM_allocation_phase,(.L_0 - __nv_reservedSMEM_allocation_phase)
__nv_reservedSMEM_allocation_phase:
	.zero		1
.L_0:
	.zero		7
	.weak		__nv_reservedSMEM_devtool_atexit_pc
	.type		__nv_reservedSMEM_devtool_atexit_pc,@object
	.size		__nv_reservedSMEM_devtool_atexit_pc,(__nv_reservedSMEM_allocation_mask - __nv_reservedSMEM_devtool_atexit_pc)
__nv_reservedSMEM_devtool_atexit_pc:
	.zero		8
	.weak		__nv_reservedSMEM_allocation_mask
	.type		__nv_reservedSMEM_allocation_mask,@object
	.size		__nv_reservedSMEM_allocation_mask,(.L_2 - __nv_reservedSMEM_allocation_mask)
__nv_reservedSMEM_allocation_mask:
	.zero		4
.L_2:


//--------------------- .nv.constant0.gluon_tcgen05 --------------------------
	.section	.nv.constant0.gluon_tcgen05,"a",@progbits
	.sectionflags	@""
	.align	4
.nv.constant0.gluon_tcgen05:
	.zero		976


//--------------------- SYMBOLS --------------------------

	.type		.nv.reservedSmem.offset0,@object
	.size		.nv.reservedSmem.offset0,0x4
	.type		.nv.reservedSmem.cap,@object
	.size		.nv.reservedSmem.cap,0x4
